// auto-generated by cutlass_sweep.gemm — config: {"arch": "sm_100", "cluster_m": 1, "cluster_n": 1, "dtype": "e5m2", "dtype_b": "e5m2", "layout": "tt", "stages": 0, "tile_k": 128, "tile_m": 64, "tile_n": 64}
#include "cutlass/cutlass.h"
#include "cutlass/gemm/collective/collective_builder.hpp"
#include "cutlass/gemm/device/gemm_universal_adapter.h"
#include "cutlass/gemm/kernel/gemm_universal.hpp"
#include "cutlass/epilogue/collective/collective_builder.hpp"

using ElemA = cutlass::float_e5m2_t;
using ElemB = cutlass::float_e5m2_t;
using ElemCD = cutlass::float_e5m2_t;
using Acc  = float;
using TileShape    = cute::Shape<cute::_64, cute::_64, cute::_128>;
using ClusterShape = cute::Shape<cute::_1, cute::_1, cute::_1>;

using CollectiveEpilogue = typename cutlass::epilogue::collective::CollectiveBuilder<
    cutlass::arch::Sm100, cutlass::arch::OpClassTensorOp,
    TileShape, ClusterShape,
    cutlass::epilogue::collective::EpilogueTileAuto,
    Acc, Acc,
    ElemCD, cutlass::layout::RowMajor, 128 / cutlass::sizeof_bits<ElemCD>::value,
    ElemCD, cutlass::layout::RowMajor, 128 / cutlass::sizeof_bits<ElemCD>::value,
    cutlass::epilogue::collective::EpilogueScheduleAuto
  >::CollectiveOp;

using CollectiveMainloop = typename cutlass::gemm::collective::CollectiveBuilder<
    cutlass::arch::Sm100, cutlass::arch::OpClassTensorOp,
    ElemA, cutlass::layout::ColumnMajor, 128 / cutlass::sizeof_bits<ElemA>::value,
    ElemB, cutlass::layout::ColumnMajor, 128 / cutlass::sizeof_bits<ElemB>::value,
    Acc,
    TileShape, ClusterShape,
    cutlass::gemm::collective::StageCountAutoCarveout<static_cast<int>(sizeof(typename CollectiveEpilogue::SharedStorage))>,
    cutlass::gemm::collective::KernelScheduleAuto
  >::CollectiveOp;

using GemmKernel = cutlass::gemm::kernel::GemmUniversal<
    cute::Shape<int,int,int,int>,
    CollectiveMainloop,
    CollectiveEpilogue
>;
using Gemm = cutlass::gemm::device::GemmUniversalAdapter<GemmKernel>;

// Force the device kernel symbol into the cubin without needing a host main.
auto* _anchor = &cutlass::device_kernel<GemmKernel>;


// ===== COMPILED SASS (sm_100a) =====

	.target	sm_100a

	.elftype	@"ET_EXEC"


//--------------------- .note.nv.tkinfo           --------------------------
	.section	.note.nv.tkinfo,"",@"SHT_NOTE"
	.sectionflags	@"SHF_NOTE_NV_TKINFO"
	.tkinfo
        /*0018*/ 	.word	0x00000002
        /*0030*/ 	.string	""
        /*0030*/ 	.string	"ptxas"
        /*0030*/ 	.string	"Cuda compilation tools, release 13.0, V13.0.88"
        /*0030*/ 	.string	"Build cuda_13.0.r13.0/compiler.36424714_0"
        /*0030*/ 	.string	"-arch sm_100a -m 64 "



//--------------------- .note.nv.cuinfo           --------------------------
	.section	.note.nv.cuinfo,"",@"SHT_NOTE"
	.sectionflags	@"SHF_NOTE_NV_CUINFO"
        /*0018*/ 	.short	0x0002
        /*001a*/ 	.short	0x0064
        /*001c*/ 	.short	0x0082
	.zero		2


//--------------------- .nv.info                  --------------------------
	.section	.nv.info,"",@"SHT_CUDA_INFO"
	.align	4


	//----- nvinfo : EIATTR_REGCOUNT
	.align		4
        /*0000*/ 	.byte	0x04, 0x2f
        /*0002*/ 	.short	(.L_19 - .L_18)
	.align		4
.L_18:
        /*0004*/ 	.word	index@(_ZN7cutlass13device_kernelINS_4gemm6kernel13GemmUniversalIN4cute5tupleIJiiiiEEENS1_10collective13CollectiveMmaINS1_35MainloopSm100TmaUmmaWarpSpecializedILi13ELi2ELi4ENS5_IJNS4_1CILi1EEESB_SB_EEEEENS5_IJNSA_ILi64EEESE_NSA_ILi128EEEEEENS_12float_e5m2_tENS5_IJSB_llEEESH_NS5_IJlSB_lEEENS4_8TiledMMAINS4_8MMA_AtomIJNS4_10MMA_TraitsINS4_19SM100_MMA_F8F6F4_SSEJSH_SH_fSE_SE_NS4_17integral_constantINS4_4UMMA5MajorELSQ_1EEENSO_ISQ_LSQ_0EEENSO_INSP_7ScaleInELST_0EEESU_EEEEEENS4_6LayoutISC_NS5_IJNSA_ILi0EEESY_SY_EEEEENS5_IJNS4_10UnderscoreES11_S11_EEEEENS4_13SM90_TMA_LOADENS4_14ComposedLayoutINS4_7SwizzleILi2ELi4ELi3EEENS4_18smem_ptr_flag_bitsILi8EEENSX_INS5_IJSE_NSA_ILi8EEEEEENS5_IJSB_SE_EEEEEEEvNS4_8identityES14_NS15_INS16_ILi3ELi4ELi3EEES19_NSX_INS5_IJS1A_SF_EEENS5_IJSF_SB_EEEEEEEvS1F_EENS_8epilogue10collective18CollectiveEpilogueINS1M_23Sm100TmaWarpSpecializedILi1ELi1ELi32ELb0ELb0EEEJSG_NS5_IJNSX_ISE_SB_EES1R_EEESH_SJ_SH_SJ_NS1M_6fusion15FusionCallbacksIS1Q_NS1T_17LinearCombinationISH_fSH_fLNS_15FloatRoundStyleE2EEESG_S1S_JEEENS4_5SM1004TMEM4LOAD26SM100_TMEM_LOAD_16dp32b32xES14_NS15_IS17_S19_NSX_INS5_IJS1A_SE_EEENS5_IJSE_SB_EEEEEEENS4_39AutoVectorizingCopyWithAssumedAlignmentILi128EEENS4_14SM90_TMA_STOREES26_S28_S28_EEEvvEEEEvNT_6ParamsE)
        /*0008*/ 	.word	0x00000078


	//----- nvinfo : EIATTR_FRAME_SIZE
	.align		4
.L_19:
        /*000c*/ 	.byte	0x04, 0x11
        /*000e*/ 	.short	(.L_21 - .L_20)
	.align		4
.L_20:
        /*0010*/ 	.word	index@($__internal_2_$__cuda_sm10x_tcgen05_guardrail_trap_unallocated_columns_being_dealloced)
        /*0014*/ 	.word	0x00000000


	//----- nvinfo : EIATTR_FRAME_SIZE
	.align		4
.L_21:
        /*0018*/ 	.byte	0x04, 0x11
        /*001a*/ 	.short	(.L_23 - .L_22)
	.align		4
.L_22:
        /*001c*/ 	.word	index@($__internal_1_$__cuda_sm10x_tcgen05_guardrail_trap_phase_invalid_during_alloc)
        /*0020*/ 	.word	0x00000000


	//----- nvinfo : EIATTR_FRAME_SIZE
	.align		4
.L_23:
        /*0024*/ 	.byte	0x04, 0x11
        /*0026*/ 	.short	(.L_25 - .L_24)
	.align		4
.L_24:
        /*0028*/ 	.word	index@($__internal_0_$__cuda_sm10x_tcgen05_guardrail_trap_col_being_dealloced_not_returned_by_alloc)
        /*002c*/ 	.word	0x00000000


	//----- nvinfo : EIATTR_FRAME_SIZE
	.align		4
.L_25:
        /*0030*/ 	.byte	0x04, 0x11
        /*0032*/ 	.short	(.L_27 - .L_26)
	.align		4
.L_26:
        /*0034*/ 	.word	index@(_ZN7cutlass13device_kernelINS_4gemm6kernel13GemmUniversalIN4cute5tupleIJiiiiEEENS1_10collective13CollectiveMmaINS1_35MainloopSm100TmaUmmaWarpSpecializedILi13ELi2ELi4ENS5_IJNS4_1CILi1EEESB_SB_EEEEENS5_IJNSA_ILi64EEESE_NSA_ILi128EEEEEENS_12float_e5m2_tENS5_IJSB_llEEESH_NS5_IJlSB_lEEENS4_8TiledMMAINS4_8MMA_AtomIJNS4_10MMA_TraitsINS4_19SM100_MMA_F8F6F4_SSEJSH_SH_fSE_SE_NS4_17integral_constantINS4_4UMMA5MajorELSQ_1EEENSO_ISQ_LSQ_0EEENSO_INSP_7ScaleInELST_0EEESU_EEEEEENS4_6LayoutISC_NS5_IJNSA_ILi0EEESY_SY_EEEEENS5_IJNS4_10UnderscoreES11_S11_EEEEENS4_13SM90_TMA_LOADENS4_14ComposedLayoutINS4_7SwizzleILi2ELi4ELi3EEENS4_18smem_ptr_flag_bitsILi8EEENSX_INS5_IJSE_NSA_ILi8EEEEEENS5_IJSB_SE_EEEEEEEvNS4_8identityES14_NS15_INS16_ILi3ELi4ELi3EEES19_NSX_INS5_IJS1A_SF_EEENS5_IJSF_SB_EEEEEEEvS1F_EENS_8epilogue10collective18CollectiveEpilogueINS1M_23Sm100TmaWarpSpecializedILi1ELi1ELi32ELb0ELb0EEEJSG_NS5_IJNSX_ISE_SB_EES1R_EEESH_SJ_SH_SJ_NS1M_6fusion15FusionCallbacksIS1Q_NS1T_17LinearCombinationISH_fSH_fLNS_15FloatRoundStyleE2EEESG_S1S_JEEENS4_5SM1004TMEM4LOAD26SM100_TMEM_LOAD_16dp32b32xES14_NS15_IS17_S19_NSX_INS5_IJS1A_SE_EEENS5_IJSE_SB_EEEEEEENS4_39AutoVectorizingCopyWithAssumedAlignmentILi128EEENS4_14SM90_TMA_STOREES26_S28_S28_EEEvvEEEEvNT_6ParamsE)
        /*0038*/ 	.word	0x00000000


	//----- nvinfo : EIATTR_MIN_STACK_SIZE
	.align		4
.L_27:
        /*003c*/ 	.byte	0x04, 0x12
        /*003e*/ 	.short	(.L_29 - .L_28)
	.align		4
.L_28:
        /*0040*/ 	.word	index@(_ZN7cutlass13device_kernelINS_4gemm6kernel13GemmUniversalIN4cute5tupleIJiiiiEEENS1_10collective13CollectiveMmaINS1_35MainloopSm100TmaUmmaWarpSpecializedILi13ELi2ELi4ENS5_IJNS4_1CILi1EEESB_SB_EEEEENS5_IJNSA_ILi64EEESE_NSA_ILi128EEEEEENS_12float_e5m2_tENS5_IJSB_llEEESH_NS5_IJlSB_lEEENS4_8TiledMMAINS4_8MMA_AtomIJNS4_10MMA_TraitsINS4_19SM100_MMA_F8F6F4_SSEJSH_SH_fSE_SE_NS4_17integral_constantINS4_4UMMA5MajorELSQ_1EEENSO_ISQ_LSQ_0EEENSO_INSP_7ScaleInELST_0EEESU_EEEEEENS4_6LayoutISC_NS5_IJNSA_ILi0EEESY_SY_EEEEENS5_IJNS4_10UnderscoreES11_S11_EEEEENS4_13SM90_TMA_LOADENS4_14ComposedLayoutINS4_7SwizzleILi2ELi4ELi3EEENS4_18smem_ptr_flag_bitsILi8EEENSX_INS5_IJSE_NSA_ILi8EEEEEENS5_IJSB_SE_EEEEEEEvNS4_8identityES14_NS15_INS16_ILi3ELi4ELi3EEES19_NSX_INS5_IJS1A_SF_EEENS5_IJSF_SB_EEEEEEEvS1F_EENS_8epilogue10collective18CollectiveEpilogueINS1M_23Sm100TmaWarpSpecializedILi1ELi1ELi32ELb0ELb0EEEJSG_NS5_IJNSX_ISE_SB_EES1R_EEESH_SJ_SH_SJ_NS1M_6fusion15FusionCallbacksIS1Q_NS1T_17LinearCombinationISH_fSH_fLNS_15FloatRoundStyleE2EEESG_S1S_JEEENS4_5SM1004TMEM4LOAD26SM100_TMEM_LOAD_16dp32b32xES14_NS15_IS17_S19_NSX_INS5_IJS1A_SE_EEENS5_IJSE_SB_EEEEEEENS4_39AutoVectorizingCopyWithAssumedAlignmentILi128EEENS4_14SM90_TMA_STOREES26_S28_S28_EEEvvEEEEvNT_6ParamsE)
        /*0044*/ 	.word	0x00000000
.L_29:


//--------------------- .nv.compat                --------------------------
	.section	.nv.compat,"",@"SHT_CUDA_COMPAT_INFO"
	.align	4
        /*0000*/ 	.byte	0x02, 0x09, 0x01, 0x00, 0x02, 0x02, 0x02, 0x00, 0x02, 0x05, 0x05, 0x00, 0x03, 0x07, 0x01, 0x01
        /*0010*/ 	.byte	0x02, 0x03, 0x01, 0x00, 0x02, 0x06, 0x01, 0x00, 0x04, 0x0b, 0x08, 0x00, 0x09, 0x00, 0x00, 0x00
        /*0020*/ 	.byte	0x00, 0x00, 0x00, 0x00


//--------------------- .nv.info._ZN7cutlass13device_kernelINS_4gemm6kernel13GemmUniversalIN4cute5tupleIJiiiiEEENS1_10collective13CollectiveMmaINS1_35MainloopSm100TmaUmmaWarpSpecializedILi13ELi2ELi4ENS5_IJNS4_1CILi1EEESB_SB_EEEEENS5_IJNSA_ILi64EEESE_NSA_ILi128EEEEEENS_12float_e5m2_tENS5_IJSB_llEEESH_NS5_IJlSB_lEEENS4_8TiledMMAINS4_8MMA_AtomIJNS4_10MMA_TraitsINS4_19SM100_MMA_F8F6F4_SSEJSH_SH_fSE_SE_NS4_17integral_constantINS4_4UMMA5MajorELSQ_1EEENSO_ISQ_LSQ_0EEENSO_INSP_7ScaleInELST_0EEESU_EEEEEENS4_6LayoutISC_NS5_IJNSA_ILi0EEESY_SY_EEEEENS5_IJNS4_10UnderscoreES11_S11_EEEEENS4_13SM90_TMA_LOADENS4_14ComposedLayoutINS4_7SwizzleILi2ELi4ELi3EEENS4_18smem_ptr_flag_bitsILi8EEENSX_INS5_IJSE_NSA_ILi8EEEEEENS5_IJSB_SE_EEEEEEEvNS4_8identityES14_NS15_INS16_ILi3ELi4ELi3EEES19_NSX_INS5_IJS1A_SF_EEENS5_IJSF_SB_EEEEEEEvS1F_EENS_8epilogue10collective18CollectiveEpilogueINS1M_23Sm100TmaWarpSpecializedILi1ELi1ELi32ELb0ELb0EEEJSG_NS5_IJNSX_ISE_SB_EES1R_EEESH_SJ_SH_SJ_NS1M_6fusion15FusionCallbacksIS1Q_NS1T_17LinearCombinationISH_fSH_fLNS_15FloatRoundStyleE2EEESG_S1S_JEEENS4_5SM1004TMEM4LOAD26SM100_TMEM_LOAD_16dp32b32xES14_NS15_IS17_S19_NSX_INS5_IJS1A_SE_EEENS5_IJSE_SB_EEEEEEENS4_39AutoVectorizingCopyWithAssumedAlignmentILi128EEENS4_14SM90_TMA_STOREES26_S28_S28_EEEvvEEEEvNT_6ParamsE --------------------------
	.section	.nv.info._ZN7cutlass13device_kernelINS_4gemm6kernel13GemmUniversalIN4cute5tupleIJiiiiEEENS1_10collective13CollectiveMmaINS1_35MainloopSm100TmaUmmaWarpSpecializedILi13ELi2ELi4ENS5_IJNS4_1CILi1EEESB_SB_EEEEENS5_IJNSA_ILi64EEESE_NSA_ILi128EEEEEENS_12float_e5m2_tENS5_IJSB_llEEESH_NS5_IJlSB_lEEENS4_8TiledMMAINS4_8MMA_AtomIJNS4_10MMA_TraitsINS4_19SM100_MMA_F8F6F4_SSEJSH_SH_fSE_SE_NS4_17integral_constantINS4_4UMMA5MajorELSQ_1EEENSO_ISQ_LSQ_0EEENSO_INSP_7ScaleInELST_0EEESU_EEEEEENS4_6LayoutISC_NS5_IJNSA_ILi0EEESY_SY_EEEEENS5_IJNS4_10UnderscoreES11_S11_EEEEENS4_13SM90_TMA_LOADENS4_14ComposedLayoutINS4_7SwizzleILi2ELi4ELi3EEENS4_18smem_ptr_flag_bitsILi8EEENSX_INS5_IJSE_NSA_ILi8EEEEEENS5_IJSB_SE_EEEEEEEvNS4_8identityES14_NS15_INS16_ILi3ELi4ELi3EEES19_NSX_INS5_IJS1A_SF_EEENS5_IJSF_SB_EEEEEEEvS1F_EENS_8epilogue10collective18CollectiveEpilogueINS1M_23Sm100TmaWarpSpecializedILi1ELi1ELi32ELb0ELb0EEEJSG_NS5_IJNSX_ISE_SB_EES1R_EEESH_SJ_SH_SJ_NS1M_6fusion15FusionCallbacksIS1Q_NS1T_17LinearCombinationISH_fSH_fLNS_15FloatRoundStyleE2EEESG_S1S_JEEENS4_5SM1004TMEM4LOAD26SM100_TMEM_LOAD_16dp32b32xES14_NS15_IS17_S19_NSX_INS5_IJS1A_SE_EEENS5_IJSE_SB_EEEEEEENS4_39AutoVectorizingCopyWithAssumedAlignmentILi128EEENS4_14SM90_TMA_STOREES26_S28_S28_EEEvvEEEEvNT_6ParamsE,"",@"SHT_CUDA_INFO"
	.sectionflags	@""
	.align	4


	//----- nvinfo : EIATTR_CUDA_API_VERSION
	.align		4
        /*0000*/ 	.byte	0x04, 0x37
        /*0002*/ 	.short	(.L_31 - .L_30)
.L_30:
        /*0004*/ 	.word	0x00000082


	//----- nvinfo : EIATTR_KPARAM_INFO
	.align		4
.L_31:
        /*0008*/ 	.byte	0x04, 0x17
        /*000a*/ 	.short	(.L_33 - .L_32)
.L_32:
        /*000c*/ 	.word	0x00000000
        /*0010*/ 	.short	0x0000
        /*0012*/ 	.short	0x0000
        /*0014*/ 	.byte	0x00, 0xf0, 0x01, 0x20


	//----- nvinfo : EIATTR_AT_ENTRY_FRAGMENTS
	.align		4
.L_33:
        /*0018*/ 	.byte	0x04, 0x4f
        /*001a*/ 	.short	(.L_35 - .L_34)


	//   ....[0]....
.L_34:
        /*001c*/ 	.word	0x00000006


	//----- nvinfo : EIATTR_RESERVED_SMEM_USED
	.align		4
.L_35:
        /*0020*/ 	.byte	0x01, 0x41
	.zero		2


	//----- nvinfo : EIATTR_SPARSE_MMA_MASK
	.align		4
        /*0024*/ 	.byte	0x03, 0x50
        /*0026*/ 	.short	0x0000


	//----- nvinfo : EIATTR_TCGEN05_1CTA_USED
	.align		4
        /*0028*/ 	.byte	0x01, 0x51
	.zero		2


	//----- nvinfo : EIATTR_MAXREG_COUNT
	.align		4
        /*002c*/ 	.byte	0x03, 0x1b
        /*002e*/ 	.short	0x00ff


	//----- nvinfo : EIATTR_NUM_BARRIERS
	.align		4
        /*0030*/ 	.byte	0x02, 0x4c
        /*0032*/ 	.byte	0x07
	.zero		1


	//----- nvinfo : EIATTR_EXTERNS
	.align		4
        /*0034*/ 	.byte	0x04, 0x0f
        /*0036*/ 	.short	(.L_37 - .L_36)


	//   ....[0]....
	.align		4
.L_36:
        /*0038*/ 	.word	index@(__assertfail)


	//----- nvinfo : EIATTR_MERCURY_ISA_VERSION
	.align		4
.L_37:
        /*003c*/ 	.byte	0x03, 0x5f
        /*003e*/ 	.short	0x0101


	//----- nvinfo : EIATTR_INT_WARP_WIDE_INSTR_OFFSETS
	.align		4
        /*0040*/ 	.byte	0x04, 0x31
        /*0042*/ 	.short	(.L_39 - .L_38)


	//   ....[0]....
.L_38:
        /*0044*/ 	.word	0x00001eb0


	//   ....[1]....
        /*0048*/ 	.word	0x00003e60


	//   ....[2]....
        /*004c*/ 	.word	0x00003e80


	//   ....[3]....
        /*0050*/ 	.word	0x00003eb0


	//   ....[4]....
        /*0054*/ 	.word	0x000048c0


	//   ....[5]....
        /*0058*/ 	.word	0x000049b0


	//----- nvinfo : EIATTR_COOP_GROUP_MASK_REGIDS
	.align		4
.L_39:
        /*005c*/ 	.byte	0x04, 0x29
        /*005e*/ 	.short	(.L_41 - .L_40)


	//   ....[0]....
.L_40:
        /*0060*/ 	.word	0xffffffff


	//   ....[1]....
        /*0064*/ 	.word	0xffffffff


	//   ....[2]....
        /*0068*/ 	.word	0xffffffff


	//   ....[3]....
        /*006c*/ 	.word	0xffffffff


	//   ....[4]....
        /*0070*/ 	.word	0xffffffff


	//   ....[5]....
        /*0074*/ 	.word	0xffffffff


	//   ....[6]....
        /*0078*/ 	.word	0xffffffff


	//   ....[7]....
        /*007c*/ 	.word	0xffffffff


	//   ....[8]....
        /*0080*/ 	.word	0xffffffff


	//   ....[9]....
        /*0084*/ 	.word	0xffffffff


	//   ....[10]....
        /*0088*/ 	.word	0xffffffff


	//   ....[11]....
        /*008c*/ 	.word	0xffffffff


	//   ....[12]....
        /*0090*/ 	.word	0xffffffff


	//----- nvinfo : EIATTR_COOP_GROUP_INSTR_OFFSETS
	.align		4
.L_41:
        /*0094*/ 	.byte	0x04, 0x28
        /*0096*/ 	.short	(.L_43 - .L_42)


	//   ....[0]....
.L_42:
        /*0098*/ 	.word	0x00000090


	//   ....[1]....
        /*009c*/ 	.word	0x000004d0


	//   ....[2]....
        /*00a0*/ 	.word	0x00000790


	//   ....[3]....
        /*00a4*/ 	.word	0x000008d0


	//   ....[4]....
        /*00a8*/ 	.word	0x000009d0


	//   ....[5]....
        /*00ac*/ 	.word	0x00000b40


	//   ....[6]....
        /*00b0*/ 	.word	0x00000ce0


	//   ....[7]....
        /*00b4*/ 	.word	0x00001d90


	//   ....[8]....
        /*00b8*/ 	.word	0x00003080


	//   ....[9]....
        /*00bc*/ 	.word	0x00003290


	//   ....[10]....
        /*00c0*/ 	.word	0x000032c0


	//   ....[11]....
        /*00c4*/ 	.word	0x00003d40


	//   ....[12]....
        /*00c8*/ 	.word	0x00003f70


	//----- nvinfo : EIATTR_VRC_CTA_INIT_COUNT
	.align		4
.L_43:
        /*00cc*/ 	.byte	0x02, 0x4a
        /*00ce*/ 	.byte	0x80
	.zero		1


	//----- nvinfo : EIATTR_SYSCALL_OFFSETS
	.align		4
        /*00d0*/ 	.byte	0x04, 0x46
        /*00d2*/ 	.short	(.L_45 - .L_44)


	//   ....[0]....
.L_44:
        /*00d4*/ 	.word	0x000053d0


	//   ....[1]....
        /*00d8*/ 	.word	0x00005510


	//   ....[2]....
        /*00dc*/ 	.word	0x00005c70


	//----- nvinfo : EIATTR_MBARRIER_INSTR_OFFSETS
	.align		4
.L_45:
        /*00e0*/ 	.byte	0x04, 0x39
        /*00e2*/ 	.short	(.L_47 - .L_46)


	//   ....[0]....
.L_46:
        /*00e4*/ 	.word	0x000005d0
        /*00e8*/ 	.word	0x000000ff
        /*00ec*/ 	.word	0x00000000
        /*00f0*/ 	.short	0x0100
        /*00f2*/ 	.byte	0x05
	.zero		1


	//   ....[1]....
        /*00f4*/ 	.word	0x000005e0
        /*00f8*/ 	.word	0x000000ff
        /*00fc*/ 	.word	0x00000068
        /*0100*/ 	.short	0x0100
        /*0102*/ 	.byte	0x05
	.zero		1


	//   ....[2]....
        /*0104*/ 	.word	0x000005f0
        /*0108*/ 	.word	0x000000ff
        /*010c*/ 	.word	0x00000008
        /*0110*/ 	.short	0x0100
        /*0112*/ 	.byte	0x05
	.zero		1


	//   ....[3]....
        /*0114*/ 	.word	0x00000600
        /*0118*/ 	.word	0x000000ff
        /*011c*/ 	.word	0x00000070
        /*0120*/ 	.short	0x0100
        /*0122*/ 	.byte	0x05
	.zero		1


	//   ....[4]....
        /*0124*/ 	.word	0x00000610
        /*0128*/ 	.word	0x000000ff
        /*012c*/ 	.word	0x00000010
        /*0130*/ 	.short	0x0100
        /*0132*/ 	.byte	0x05
	.zero		1


	//   ....[5]....
        /*0134*/ 	.word	0x00000620
        /*0138*/ 	.word	0x000000ff
        /*013c*/ 	.word	0x00000078
        /*0140*/ 	.short	0x0100
        /*0142*/ 	.byte	0x05
	.zero		1


	//   ....[6]....
        /*0144*/ 	.word	0x00000630
        /*0148*/ 	.word	0x000000ff
        /*014c*/ 	.word	0x00000018
        /*0150*/ 	.short	0x0100
        /*0152*/ 	.byte	0x05
	.zero		1


	//   ....[7]....
        /*0154*/ 	.word	0x00000640
        /*0158*/ 	.word	0x000000ff
        /*015c*/ 	.word	0x00000080
        /*0160*/ 	.short	0x0100
        /*0162*/ 	.byte	0x05
	.zero		1


	//   ....[8]....
        /*0164*/ 	.word	0x00000650
        /*0168*/ 	.word	0x000000ff
        /*016c*/ 	.word	0x00000020
        /*0170*/ 	.short	0x0100
        /*0172*/ 	.byte	0x05
	.zero		1


	//   ....[9]....
        /*0174*/ 	.word	0x00000660
        /*0178*/ 	.word	0x000000ff
        /*017c*/ 	.word	0x00000088
        /*0180*/ 	.short	0x0100
        /*0182*/ 	.byte	0x05
	.zero		1


	//   ....[10]....
        /*0184*/ 	.word	0x00000670
        /*0188*/ 	.word	0x000000ff
        /*018c*/ 	.word	0x00000028
        /*0190*/ 	.short	0x0100
        /*0192*/ 	.byte	0x05
	.zero		1


	//   ....[11]....
        /*0194*/ 	.word	0x00000680
        /*0198*/ 	.word	0x000000ff
        /*019c*/ 	.word	0x00000090
        /*01a0*/ 	.short	0x0100
        /*01a2*/ 	.byte	0x05
	.zero		1


	//   ....[12]....
        /*01a4*/ 	.word	0x00000690
        /*01a8*/ 	.word	0x000000ff
        /*01ac*/ 	.word	0x00000030
        /*01b0*/ 	.short	0x0100
        /*01b2*/ 	.byte	0x05
	.zero		1


	//   ....[13]....
        /*01b4*/ 	.word	0x000006a0
        /*01b8*/ 	.word	0x000000ff
        /*01bc*/ 	.word	0x00000098
        /*01c0*/ 	.short	0x0100
        /*01c2*/ 	.byte	0x05
	.zero		1


	//   ....[14]....
        /*01c4*/ 	.word	0x000006b0
        /*01c8*/ 	.word	0x000000ff
        /*01cc*/ 	.word	0x00000038
        /*01d0*/ 	.short	0x0100
        /*01d2*/ 	.byte	0x05
	.zero		1


	//   ....[15]....
        /*01d4*/ 	.word	0x000006c0
        /*01d8*/ 	.word	0x000000ff
        /*01dc*/ 	.word	0x000000a0
        /*01e0*/ 	.short	0x0100
        /*01e2*/ 	.byte	0x05
	.zero		1


	//   ....[16]....
        /*01e4*/ 	.word	0x000006d0
        /*01e8*/ 	.word	0x000000ff
        /*01ec*/ 	.word	0x00000040
        /*01f0*/ 	.short	0x0100
        /*01f2*/ 	.byte	0x05
	.zero		1


	//   ....[17]....
        /*01f4*/ 	.word	0x000006e0
        /*01f8*/ 	.word	0x000000ff
        /*01fc*/ 	.word	0x000000a8
        /*0200*/ 	.short	0x0100
        /*0202*/ 	.byte	0x05
	.zero		1


	//   ....[18]....
        /*0204*/ 	.word	0x000006f0
        /*0208*/ 	.word	0x000000ff
        /*020c*/ 	.word	0x00000048
        /*0210*/ 	.short	0x0100
        /*0212*/ 	.byte	0x05
	.zero		1


	//   ....[19]....
        /*0214*/ 	.word	0x00000700
        /*0218*/ 	.word	0x000000ff
        /*021c*/ 	.word	0x000000b0
        /*0220*/ 	.short	0x0100
        /*0222*/ 	.byte	0x05
	.zero		1


	//   ....[20]....
        /*0224*/ 	.word	0x00000710
        /*0228*/ 	.word	0x000000ff
        /*022c*/ 	.word	0x00000050
        /*0230*/ 	.short	0x0100
        /*0232*/ 	.byte	0x05
	.zero		1


	//   ....[21]....
        /*0234*/ 	.word	0x00000720
        /*0238*/ 	.word	0x000000ff
        /*023c*/ 	.word	0x000000b8
        /*0240*/ 	.short	0x0100
        /*0242*/ 	.byte	0x05
	.zero		1


	//   ....[22]....
        /*0244*/ 	.word	0x00000730
        /*0248*/ 	.word	0x000000ff
        /*024c*/ 	.word	0x00000058
        /*0250*/ 	.short	0x0100
        /*0252*/ 	.byte	0x05
	.zero		1


	//   ....[23]....
        /*0254*/ 	.word	0x00000740
        /*0258*/ 	.word	0x000000ff
        /*025c*/ 	.word	0x000000c0
        /*0260*/ 	.short	0x0100
        /*0262*/ 	.byte	0x05
	.zero		1


	//   ....[24]....
        /*0264*/ 	.word	0x00000750
        /*0268*/ 	.word	0x000000ff
        /*026c*/ 	.word	0x00000060
        /*0270*/ 	.short	0x0100
        /*0272*/ 	.byte	0x05
	.zero		1


	//   ....[25]....
        /*0274*/ 	.word	0x00000760
        /*0278*/ 	.word	0x000000ff
        /*027c*/ 	.word	0x000000c8
        /*0280*/ 	.short	0x0100
        /*0282*/ 	.byte	0x05
	.zero		1


	//   ....[26]....
        /*0284*/ 	.word	0x000008a0
        /*0288*/ 	.word	0x000000ff
        /*028c*/ 	.word	0x000000d0
        /*0290*/ 	.short	0x0100
        /*0292*/ 	.byte	0x06
	.zero		1


	//   ....[27]....
        /*0294*/ 	.word	0x000008b0
        /*0298*/ 	.word	0x000000ff
        /*029c*/ 	.word	0x000000d8
        /*02a0*/ 	.short	0x0100
        /*02a2*/ 	.byte	0x06
	.zero		1


	//   ....[28]....
        /*02a4*/ 	.word	0x000009a0
        /*02a8*/ 	.word	0x000000ff
        /*02ac*/ 	.word	0x000000e0
        /*02b0*/ 	.short	0x0100
        /*02b2*/ 	.byte	0x05
	.zero		1


	//   ....[29]....
        /*02b4*/ 	.word	0x000009b0
        /*02b8*/ 	.word	0x000000ff
        /*02bc*/ 	.word	0x000000e8
        /*02c0*/ 	.short	0x0100
        /*02c2*/ 	.byte	0x05
	.zero		1


	//   ....[30]....
        /*02c4*/ 	.word	0x00000af0
        /*02c8*/ 	.word	0x000000ff
        /*02cc*/ 	.word	0x000000f0
        /*02d0*/ 	.short	0x0100
        /*02d2*/ 	.byte	0x05
	.zero		1


	//   ....[31]....
        /*02d4*/ 	.word	0x00000b00
        /*02d8*/ 	.word	0x000000ff
        /*02dc*/ 	.word	0x00000100
        /*02e0*/ 	.short	0x0100
        /*02e2*/ 	.byte	0x05
	.zero		1


	//   ....[32]....
        /*02e4*/ 	.word	0x00000b10
        /*02e8*/ 	.word	0x000000ff
        /*02ec*/ 	.word	0x000000f8
        /*02f0*/ 	.short	0x0100
        /*02f2*/ 	.byte	0x05
	.zero		1


	//   ....[33]....
        /*02f4*/ 	.word	0x00000b20
        /*02f8*/ 	.word	0x000000ff
        /*02fc*/ 	.word	0x00000108
        /*0300*/ 	.short	0x0100
        /*0302*/ 	.byte	0x05
	.zero		1


	//   ....[34]....
        /*0304*/ 	.word	0x00000c50
        /*0308*/ 	.word	0x000000ff
        /*030c*/ 	.word	0x00000110
        /*0310*/ 	.short	0x0100
        /*0312*/ 	.byte	0x06
	.zero		1


	//   ....[35]....
        /*0314*/ 	.word	0x00000c60
        /*0318*/ 	.word	0x000000ff
        /*031c*/ 	.word	0x00000130
        /*0320*/ 	.short	0x0100
        /*0322*/ 	.byte	0x06
	.zero		1


	//   ....[36]....
        /*0324*/ 	.word	0x00000c70
        /*0328*/ 	.word	0x000000ff
        /*032c*/ 	.word	0x00000118
        /*0330*/ 	.short	0x0100
        /*0332*/ 	.byte	0x06
	.zero		1


	//   ....[37]....
        /*0334*/ 	.word	0x00000c80
        /*0338*/ 	.word	0x000000ff
        /*033c*/ 	.word	0x00000138
        /*0340*/ 	.short	0x0100
        /*0342*/ 	.byte	0x06
	.zero		1


	//   ....[38]....
        /*0344*/ 	.word	0x00000c90
        /*0348*/ 	.word	0x000000ff
        /*034c*/ 	.word	0x00000120
        /*0350*/ 	.short	0x0100
        /*0352*/ 	.byte	0x06
	.zero		1


	//   ....[39]....
        /*0354*/ 	.word	0x00000ca0
        /*0358*/ 	.word	0x000000ff
        /*035c*/ 	.word	0x00000140
        /*0360*/ 	.short	0x0100
        /*0362*/ 	.byte	0x06
	.zero		1


	//   ....[40]....
        /*0364*/ 	.word	0x00000cb0
        /*0368*/ 	.word	0x000000ff
        /*036c*/ 	.word	0x00000128
        /*0370*/ 	.short	0x0100
        /*0372*/ 	.byte	0x06
	.zero		1


	//   ....[41]....
        /*0374*/ 	.word	0x00000cc0
        /*0378*/ 	.word	0x000000ff
        /*037c*/ 	.word	0x00000148
        /*0380*/ 	.short	0x0100
        /*0382*/ 	.byte	0x06
	.zero		1


	//   ....[42]....
        /*0384*/ 	.word	0x00000db0
        /*0388*/ 	.word	0x000000ff
        /*038c*/ 	.word	0x00000150
        /*0390*/ 	.short	0x0100
        /*0392*/ 	.byte	0x05
	.zero		1


	//   ....[43]....
        /*0394*/ 	.word	0x00000dc0
        /*0398*/ 	.word	0x000000ff
        /*039c*/ 	.word	0x00000160
        /*03a0*/ 	.short	0x0100
        /*03a2*/ 	.byte	0x05
	.zero		1


	//   ....[44]....
        /*03a4*/ 	.word	0x00000dd0
        /*03a8*/ 	.word	0x000000ff
        /*03ac*/ 	.word	0x00000158
        /*03b0*/ 	.short	0x0100
        /*03b2*/ 	.byte	0x05
	.zero		1


	//   ....[45]....
        /*03b4*/ 	.word	0x00000de0
        /*03b8*/ 	.word	0x000000ff
        /*03bc*/ 	.word	0x00000168
        /*03c0*/ 	.short	0x0100
        /*03c2*/ 	.byte	0x05
	.zero		1


	//   ....[46]....
        /*03c4*/ 	.word	0x000016b0
        /*03c8*/ 	.word	0x00000003
        /*03cc*/ 	.word	0x00000160
        /*03d0*/ 	.short	0x010a
        /*03d2*/ 	.byte	0xff
	.zero		1


	//   ....[47]....
        /*03d4*/ 	.word	0x000016e0
        /*03d8*/ 	.word	0x00000003
        /*03dc*/ 	.word	0x00000150
        /*03e0*/ 	.short	0x0101
        /*03e2*/ 	.byte	0xff
	.zero		1


	//   ....[48]....
        /*03e4*/ 	.word	0x000017b0
        /*03e8*/ 	.word	0x000000ff
        /*03ec*/ 	.word	0x00000068
        /*03f0*/ 	.short	0x010a
        /*03f2*/ 	.byte	0x08
	.zero		1


	//   ....[49]....
        /*03f4*/ 	.word	0x00001850
        /*03f8*/ 	.word	0x000000ff
        /*03fc*/ 	.word	0x00000068
        /*0400*/ 	.short	0x010a
        /*0402*/ 	.byte	0x21
	.zero		1


	//   ....[50]....
        /*0404*/ 	.word	0x000019b0
        /*0408*/ 	.word	0x000000ff
        /*040c*/ 	.word	0x00000068
        /*0410*/ 	.short	0x010a
        /*0412*/ 	.byte	0x08
	.zero		1


	//   ....[51]....
        /*0414*/ 	.word	0x00001aa0
        /*0418*/ 	.word	0x000000ff
        /*041c*/ 	.word	0x000000e8
        /*0420*/ 	.short	0x0101
        /*0422*/ 	.byte	0x04
	.zero		1


	//   ....[52]....
        /*0424*/ 	.word	0x00001ac0
        /*0428*/ 	.word	0x000000ff
        /*042c*/ 	.word	0x00000068
        /*0430*/ 	.short	0x010a
        /*0432*/ 	.byte	0x08
	.zero		1


	//   ....[53]....
        /*0434*/ 	.word	0x00001b40
        /*0438*/ 	.word	0x000000ff
        /*043c*/ 	.word	0x00000068
        /*0440*/ 	.short	0x010a
        /*0442*/ 	.byte	0x11
	.zero		1


	//   ....[54]....
        /*0444*/ 	.word	0x00001ca0
        /*0448*/ 	.word	0x000000ff
        /*044c*/ 	.word	0x00000068
        /*0450*/ 	.short	0x010a
        /*0452*/ 	.byte	0x08
	.zero		1


	//   ....[55]....
        /*0454*/ 	.word	0x00001dc0
        /*0458*/ 	.word	0x00000002
        /*045c*/ 	.word	0x000000f0
        /*0460*/ 	.short	0x010a
        /*0462*/ 	.byte	0xff
	.zero		1


	//   ....[56]....
        /*0464*/ 	.word	0x00001e80
        /*0468*/ 	.word	0x00000002
        /*046c*/ 	.word	0x00000000
        /*0470*/ 	.short	0x0101
        /*0472*/ 	.byte	0xff
	.zero		1


	//   ....[57]....
        /*0474*/ 	.word	0x000023e0
        /*0478*/ 	.word	0x000000ff
        /*047c*/ 	.word	0x00000000
        /*0480*/ 	.short	0x010a
        /*0482*/ 	.byte	0x05
	.zero		1


	//   ....[58]....
        /*0484*/ 	.word	0x00002470
        /*0488*/ 	.word	0x000000ff
        /*048c*/ 	.word	0x00000000
        /*0490*/ 	.short	0x010a
        /*0492*/ 	.byte	0x05
	.zero		1


	//   ....[59]....
        /*0494*/ 	.word	0x00002500
        /*0498*/ 	.word	0x000000ff
        /*049c*/ 	.word	0x00000000
        /*04a0*/ 	.short	0x010a
        /*04a2*/ 	.byte	0x05
	.zero		1


	//   ....[60]....
        /*04a4*/ 	.word	0x00002590
        /*04a8*/ 	.word	0x000000ff
        /*04ac*/ 	.word	0x00000000
        /*04b0*/ 	.short	0x010a
        /*04b2*/ 	.byte	0x05
	.zero		1


	//   ....[61]....
        /*04b4*/ 	.word	0x00002620
        /*04b8*/ 	.word	0x000000ff
        /*04bc*/ 	.word	0x00000000
        /*04c0*/ 	.short	0x010a
        /*04c2*/ 	.byte	0x05
	.zero		1


	//   ....[62]....
        /*04c4*/ 	.word	0x000026b0
        /*04c8*/ 	.word	0x000000ff
        /*04cc*/ 	.word	0x00000000
        /*04d0*/ 	.short	0x010a
        /*04d2*/ 	.byte	0x05
	.zero		1


	//   ....[63]....
        /*04d4*/ 	.word	0x00002740
        /*04d8*/ 	.word	0x000000ff
        /*04dc*/ 	.word	0x00000000
        /*04e0*/ 	.short	0x010a
        /*04e2*/ 	.byte	0x05
	.zero		1


	//   ....[64]....
        /*04e4*/ 	.word	0x000027d0
        /*04e8*/ 	.word	0x000000ff
        /*04ec*/ 	.word	0x00000000
        /*04f0*/ 	.short	0x010a
        /*04f2*/ 	.byte	0x05
	.zero		1


	//   ....[65]....
        /*04f4*/ 	.word	0x00002860
        /*04f8*/ 	.word	0x000000ff
        /*04fc*/ 	.word	0x00000000
        /*0500*/ 	.short	0x010a
        /*0502*/ 	.byte	0x05
	.zero		1


	//   ....[66]....
        /*0504*/ 	.word	0x000028f0
        /*0508*/ 	.word	0x000000ff
        /*050c*/ 	.word	0x00000000
        /*0510*/ 	.short	0x010a
        /*0512*/ 	.byte	0x05
	.zero		1


	//   ....[67]....
        /*0514*/ 	.word	0x00002980
        /*0518*/ 	.word	0x000000ff
        /*051c*/ 	.word	0x00000000
        /*0520*/ 	.short	0x010a
        /*0522*/ 	.byte	0x05
	.zero		1


	//   ....[68]....
        /*0524*/ 	.word	0x00002a10
        /*0528*/ 	.word	0x000000ff
        /*052c*/ 	.word	0x00000000
        /*0530*/ 	.short	0x010a
        /*0532*/ 	.byte	0x05
	.zero		1


	//   ....[69]....
        /*0534*/ 	.word	0x00002ab0
        /*0538*/ 	.word	0x00000000
        /*053c*/ 	.word	0x00000000
        /*0540*/ 	.short	0x010a
        /*0542*/ 	.byte	0xff
	.zero		1


	//   ....[70]....
        /*0544*/ 	.word	0x00002bd0
        /*0548*/ 	.word	0x00000000
        /*054c*/ 	.word	0x00000150
        /*0550*/ 	.short	0x010a
        /*0552*/ 	.byte	0xff
	.zero		1


	//   ....[71]....
        /*0554*/ 	.word	0x00002c30
        /*0558*/ 	.word	0x00000004
        /*055c*/ 	.word	0x00000000
        /*0560*/ 	.short	0x0101
        /*0562*/ 	.byte	0xff
	.zero		1


	//   ....[72]....
        /*0564*/ 	.word	0x00002c50
        /*0568*/ 	.word	0x000000ff
        /*056c*/ 	.word	0x00000100
        /*0570*/ 	.short	0x010a
        /*0572*/ 	.byte	0x05
	.zero		1


	//   ....[73]....
        /*0574*/ 	.word	0x00002d70
        /*0578*/ 	.word	0x00000000
        /*057c*/ 	.word	0x000000f0
        /*0580*/ 	.short	0x010a
        /*0582*/ 	.byte	0xff
	.zero		1


	//   ....[74]....
        /*0584*/ 	.word	0x00002e80
        /*0588*/ 	.word	0x00000000
        /*058c*/ 	.word	0x00000000
        /*0590*/ 	.short	0x0101
        /*0592*/ 	.byte	0xff
	.zero		1


	//   ....[75]....
        /*0594*/ 	.word	0x00002f10
        /*0598*/ 	.word	0x000000ff
        /*059c*/ 	.word	0x00000100
        /*05a0*/ 	.short	0x0106
        /*05a2*/ 	.byte	0x05
	.zero		1


	//   ....[76]....
        /*05a4*/ 	.word	0x00002f30
        /*05a8*/ 	.word	0x000000ff
        /*05ac*/ 	.word	0x00000100
        /*05b0*/ 	.short	0x010a
        /*05b2*/ 	.byte	0x05
	.zero		1


	//   ....[77]....
        /*05b4*/ 	.word	0x00002fc0
        /*05b8*/ 	.word	0x000000ff
        /*05bc*/ 	.word	0x00000100
        /*05c0*/ 	.short	0x0106
        /*05c2*/ 	.byte	0x04
	.zero		1


	//   ....[78]....
        /*05c4*/ 	.word	0x00003000
        /*05c8*/ 	.word	0x00000000
        /*05cc*/ 	.word	0x00000100
        /*05d0*/ 	.short	0x010a
        /*05d2*/ 	.byte	0xff
	.zero		1


	//   ....[79]....
        /*05d4*/ 	.word	0x00003530
        /*05d8*/ 	.word	0x00000000
        /*05dc*/ 	.word	0x000000f0
        /*05e0*/ 	.short	0x010a
        /*05e2*/ 	.byte	0xff
	.zero		1


	//   ....[80]....
        /*05e4*/ 	.word	0x00003630
        /*05e8*/ 	.word	0x00000003
        /*05ec*/ 	.word	0x00000000
        /*05f0*/ 	.short	0x0101
        /*05f2*/ 	.byte	0xff
	.zero		1


	//   ....[81]....
        /*05f4*/ 	.word	0x00003640
        /*05f8*/ 	.word	0x000000ff
        /*05fc*/ 	.word	0x00000000
        /*0600*/ 	.short	0x010a
        /*0602*/ 	.byte	0x06
	.zero		1


	//   ....[82]....
        /*0604*/ 	.word	0x000036c0
        /*0608*/ 	.word	0x000000ff
        /*060c*/ 	.word	0x00000130
        /*0610*/ 	.short	0x010a
        /*0612*/ 	.byte	0x07
	.zero		1


	//   ....[83]....
        /*0614*/ 	.word	0x000037a0
        /*0618*/ 	.word	0x000000ff
        /*061c*/ 	.word	0x00000000
        /*0620*/ 	.short	0x010a
        /*0622*/ 	.byte	0x06
	.zero		1


	//   ....[84]....
        /*0624*/ 	.word	0x000038d0
        /*0628*/ 	.word	0x000000ff
        /*062c*/ 	.word	0x00000000
        /*0630*/ 	.short	0x010a
        /*0632*/ 	.byte	0x1a
	.zero		1


	//   ....[85]....
        /*0634*/ 	.word	0x00003b70
        /*0638*/ 	.word	0x000000ff
        /*063c*/ 	.word	0x00000000
        /*0640*/ 	.short	0x010a
        /*0642*/ 	.byte	0x06
	.zero		1


	//   ....[86]....
        /*0644*/ 	.word	0x00003c00
        /*0648*/ 	.word	0x000000ff
        /*064c*/ 	.word	0x00000000
        /*0650*/ 	.short	0x010a
        /*0652*/ 	.byte	0x06
	.zero		1


	//   ....[87]....
        /*0654*/ 	.word	0x00003c90
        /*0658*/ 	.word	0x000000ff
        /*065c*/ 	.word	0x00000000
        /*0660*/ 	.short	0x010a
        /*0662*/ 	.byte	0x06
	.zero		1


	//   ....[88]....
        /*0664*/ 	.word	0x00003d20
        /*0668*/ 	.word	0x000000ff
        /*066c*/ 	.word	0x00000000
        /*0670*/ 	.short	0x010a
        /*0672*/ 	.byte	0x07
	.zero		1


	//   ....[89]....
        /*0674*/ 	.word	0x00004160
        /*0678*/ 	.word	0x00000000
        /*067c*/ 	.word	0x000000f0
        /*0680*/ 	.short	0x010a
        /*0682*/ 	.byte	0xff
	.zero		1


	//   ....[90]....
        /*0684*/ 	.word	0x00004250
        /*0688*/ 	.word	0x00000000
        /*068c*/ 	.word	0x00000000
        /*0690*/ 	.short	0x0101
        /*0692*/ 	.byte	0xff
	.zero		1


	//   ....[91]....
        /*0694*/ 	.word	0x00004570
        /*0698*/ 	.word	0x000000ff
        /*069c*/ 	.word	0x000000e8
        /*06a0*/ 	.short	0x010a
        /*06a2*/ 	.byte	0x06
	.zero		1


	//   ....[92]....
        /*06a4*/ 	.word	0x000046f0
        /*06a8*/ 	.word	0x000000ff
        /*06ac*/ 	.word	0x000000d8
        /*06b0*/ 	.short	0x010a
        /*06b2*/ 	.byte	0x06
	.zero		1


	//   ....[93]....
        /*06b4*/ 	.word	0x00004a20
        /*06b8*/ 	.word	0x000000ff
        /*06bc*/ 	.word	0x000000d0
        /*06c0*/ 	.short	0x010b
        /*06c2*/ 	.byte	0x06
	.zero		1


	//   ....[94]....
        /*06c4*/ 	.word	0x00004a40
        /*06c8*/ 	.word	0x000000ff
        /*06cc*/ 	.word	0x00000000
        /*06d0*/ 	.short	0x0101
        /*06d2*/ 	.byte	0x25
	.zero		1


	//   ....[95]....
        /*06d4*/ 	.word	0x00004a80
        /*06d8*/ 	.word	0x00000000
        /*06dc*/ 	.word	0x000000d8
        /*06e0*/ 	.short	0x010a
        /*06e2*/ 	.byte	0xff
	.zero		1


	//   ....[96]....
        /*06e4*/ 	.word	0x00004de0
        /*06e8*/ 	.word	0x00000000
        /*06ec*/ 	.word	0x000000f0
        /*06f0*/ 	.short	0x010a
        /*06f2*/ 	.byte	0xff
	.zero		1


	//   ....[97]....
        /*06f4*/ 	.word	0x00004ef0
        /*06f8*/ 	.word	0x00000000
        /*06fc*/ 	.word	0x00000000
        /*0700*/ 	.short	0x0101
        /*0702*/ 	.byte	0xff
	.zero		1


	//   ....[98]....
        /*0704*/ 	.word	0x000058a0
        /*0708*/ 	.word	0x000000ff
        /*070c*/ 	.word	0x000000d0
        /*0710*/ 	.short	0x010a
        /*0712*/ 	.byte	0x2b
	.zero		1


	//   ....[99]....
        /*0714*/ 	.word	0x000058c0
        /*0718*/ 	.word	0x0000005c
        /*071c*/ 	.word	0x00000110
        /*0720*/ 	.short	0x010a
        /*0722*/ 	.byte	0xff
	.zero		1


	//   ....[100]....
        /*0724*/ 	.word	0x00005a10
        /*0728*/ 	.word	0x000000ff
        /*072c*/ 	.word	0x000000d0
        /*0730*/ 	.short	0x010a
        /*0732*/ 	.byte	0x2b
	.zero		1


	//   ....[101]....
        /*0734*/ 	.word	0x00005af0
        /*0738*/ 	.word	0x000000ff
        /*073c*/ 	.word	0x00000000
        /*0740*/ 	.short	0x0101
        /*0742*/ 	.byte	0x04
	.zero		1


	//   ....[102]....
        /*0744*/ 	.word	0x00005b50
        /*0748*/ 	.word	0x0000005c
        /*074c*/ 	.word	0x00000110
        /*0750*/ 	.short	0x010a
        /*0752*/ 	.byte	0xff
	.zero		1


	//   ....[103]....
        /*0754*/ 	.word	0x00005f20
        /*0758*/ 	.word	0x000000ff
        /*075c*/ 	.word	0x00000000
        /*0760*/ 	.short	0x0101
        /*0762*/ 	.byte	0x05
	.zero		1


	//   ....[104]....
        /*0764*/ 	.word	0x000067b0
        /*0768*/ 	.word	0x00000003
        /*076c*/ 	.word	0x00000160
        /*0770*/ 	.short	0x010a
        /*0772*/ 	.byte	0xff
	.zero		1


	//   ....[105]....
        /*0774*/ 	.word	0x00006810
        /*0778*/ 	.word	0x00000002
        /*077c*/ 	.word	0x00000068
        /*0780*/ 	.short	0x010a
        /*0782*/ 	.byte	0xff
	.zero		1


	//   ....[106]....
        /*0784*/ 	.word	0x00006870
        /*0788*/ 	.word	0x00000002
        /*078c*/ 	.word	0x00000068
        /*0790*/ 	.short	0x010a
        /*0792*/ 	.byte	0xff
	.zero		1


	//   ....[107]....
        /*0794*/ 	.word	0x000068c0
        /*0798*/ 	.word	0x00000002
        /*079c*/ 	.word	0x000000f0
        /*07a0*/ 	.short	0x010a
        /*07a2*/ 	.byte	0xff
	.zero		1


	//   ....[108]....
        /*07a4*/ 	.word	0x00006920
        /*07a8*/ 	.word	0x00000000
        /*07ac*/ 	.word	0x00000000
        /*07b0*/ 	.short	0x010a
        /*07b2*/ 	.byte	0xff
	.zero		1


	//   ....[109]....
        /*07b4*/ 	.word	0x00006980
        /*07b8*/ 	.word	0x00000000
        /*07bc*/ 	.word	0x00000000
        /*07c0*/ 	.short	0x010a
        /*07c2*/ 	.byte	0xff
	.zero		1


	//   ....[110]....
        /*07c4*/ 	.word	0x000069e0
        /*07c8*/ 	.word	0x00000000
        /*07cc*/ 	.word	0x00000000
        /*07d0*/ 	.short	0x010a
        /*07d2*/ 	.byte	0xff
	.zero		1


	//   ....[111]....
        /*07d4*/ 	.word	0x00006a40
        /*07d8*/ 	.word	0x00000000
        /*07dc*/ 	.word	0x00000000
        /*07e0*/ 	.short	0x010a
        /*07e2*/ 	.byte	0xff
	.zero		1


	//   ....[112]....
        /*07e4*/ 	.word	0x00006aa0
        /*07e8*/ 	.word	0x00000000
        /*07ec*/ 	.word	0x00000000
        /*07f0*/ 	.short	0x010a
        /*07f2*/ 	.byte	0xff
	.zero		1


	//   ....[113]....
        /*07f4*/ 	.word	0x00006b00
        /*07f8*/ 	.word	0x00000000
        /*07fc*/ 	.word	0x00000000
        /*0800*/ 	.short	0x010a
        /*0802*/ 	.byte	0xff
	.zero		1


	//   ....[114]....
        /*0804*/ 	.word	0x00006b60
        /*0808*/ 	.word	0x00000000
        /*080c*/ 	.word	0x00000000
        /*0810*/ 	.short	0x010a
        /*0812*/ 	.byte	0xff
	.zero		1


	//   ....[115]....
        /*0814*/ 	.word	0x00006bc0
        /*0818*/ 	.word	0x00000000
        /*081c*/ 	.word	0x00000000
        /*0820*/ 	.short	0x010a
        /*0822*/ 	.byte	0xff
	.zero		1


	//   ....[116]....
        /*0824*/ 	.word	0x00006c20
        /*0828*/ 	.word	0x00000000
        /*082c*/ 	.word	0x00000000
        /*0830*/ 	.short	0x010a
        /*0832*/ 	.byte	0xff
	.zero		1


	//   ....[117]....
        /*0834*/ 	.word	0x00006c80
        /*0838*/ 	.word	0x00000000
        /*083c*/ 	.word	0x00000000
        /*0840*/ 	.short	0x010a
        /*0842*/ 	.byte	0xff
	.zero		1


	//   ....[118]....
        /*0844*/ 	.word	0x00006ce0
        /*0848*/ 	.word	0x00000000
        /*084c*/ 	.word	0x00000000
        /*0850*/ 	.short	0x010a
        /*0852*/ 	.byte	0xff
	.zero		1


	//   ....[119]....
        /*0854*/ 	.word	0x00006d40
        /*0858*/ 	.word	0x00000000
        /*085c*/ 	.word	0x00000000
        /*0860*/ 	.short	0x010a
        /*0862*/ 	.byte	0xff
	.zero		1


	//   ....[120]....
        /*0864*/ 	.word	0x00006d90
        /*0868*/ 	.word	0x00000000
        /*086c*/ 	.word	0x00000150
        /*0870*/ 	.short	0x010a
        /*0872*/ 	.byte	0xff
	.zero		1


	//   ....[121]....
        /*0874*/ 	.word	0x00006df0
        /*0878*/ 	.word	0x00000000
        /*087c*/ 	.word	0x00000100
        /*0880*/ 	.short	0x010a
        /*0882*/ 	.byte	0xff
	.zero		1


	//   ....[122]....
        /*0884*/ 	.word	0x00006e40
        /*0888*/ 	.word	0x00000000
        /*088c*/ 	.word	0x000000f0
        /*0890*/ 	.short	0x010a
        /*0892*/ 	.byte	0xff
	.zero		1


	//   ....[123]....
        /*0894*/ 	.word	0x00006ea0
        /*0898*/ 	.word	0x00000000
        /*089c*/ 	.word	0x00000100
        /*08a0*/ 	.short	0x010a
        /*08a2*/ 	.byte	0xff
	.zero		1


	//   ....[124]....
        /*08a4*/ 	.word	0x00006ef0
        /*08a8*/ 	.word	0x00000000
        /*08ac*/ 	.word	0x000000f0
        /*08b0*/ 	.short	0x010a
        /*08b2*/ 	.byte	0xff
	.zero		1


	//   ....[125]....
        /*08b4*/ 	.word	0x00006f50
        /*08b8*/ 	.word	0x00000003
        /*08bc*/ 	.word	0x00000130
        /*08c0*/ 	.short	0x010a
        /*08c2*/ 	.byte	0xff
	.zero		1


	//   ....[126]....
        /*08c4*/ 	.word	0x00006fb0
        /*08c8*/ 	.word	0x00000000
        /*08cc*/ 	.word	0x00000000
        /*08d0*/ 	.short	0x010a
        /*08d2*/ 	.byte	0xff
	.zero		1


	//   ....[127]....
        /*08d4*/ 	.word	0x00007010
        /*08d8*/ 	.word	0x00000000
        /*08dc*/ 	.word	0x00000000
        /*08e0*/ 	.short	0x010a
        /*08e2*/ 	.byte	0xff
	.zero		1


	//   ....[128]....
        /*08e4*/ 	.word	0x00007070
        /*08e8*/ 	.word	0x00000000
        /*08ec*/ 	.word	0x00000000
        /*08f0*/ 	.short	0x010a
        /*08f2*/ 	.byte	0xff
	.zero		1


	//   ....[129]....
        /*08f4*/ 	.word	0x000070d0
        /*08f8*/ 	.word	0x00000000
        /*08fc*/ 	.word	0x00000000
        /*0900*/ 	.short	0x010a
        /*0902*/ 	.byte	0xff
	.zero		1


	//   ....[130]....
        /*0904*/ 	.word	0x00007130
        /*0908*/ 	.word	0x00000000
        /*090c*/ 	.word	0x00000000
        /*0910*/ 	.short	0x010a
        /*0912*/ 	.byte	0xff
	.zero		1


	//   ....[131]....
        /*0914*/ 	.word	0x00007180
        /*0918*/ 	.word	0x00000000
        /*091c*/ 	.word	0x000000f0
        /*0920*/ 	.short	0x010a
        /*0922*/ 	.byte	0xff
	.zero		1


	//   ....[132]....
        /*0924*/ 	.word	0x000071e0
        /*0928*/ 	.word	0x00000000
        /*092c*/ 	.word	0x000000e8
        /*0930*/ 	.short	0x010a
        /*0932*/ 	.byte	0xff
	.zero		1


	//   ....[133]....
        /*0934*/ 	.word	0x00007240
        /*0938*/ 	.word	0x00000003
        /*093c*/ 	.word	0x000000d8
        /*0940*/ 	.short	0x010a
        /*0942*/ 	.byte	0xff
	.zero		1


	//   ....[134]....
        /*0944*/ 	.word	0x00007290
        /*0948*/ 	.word	0x00000000
        /*094c*/ 	.word	0x000000f0
        /*0950*/ 	.short	0x010a
        /*0952*/ 	.byte	0xff
	.zero		1


	//   ....[135]....
        /*0954*/ 	.word	0x000072f0
        /*0958*/ 	.word	0x00000000
        /*095c*/ 	.word	0x000000d0
        /*0960*/ 	.short	0x010a
        /*0962*/ 	.byte	0xff
	.zero		1


	//   ....[136]....
        /*0964*/ 	.word	0x00007340
        /*0968*/ 	.word	0x0000005c
        /*096c*/ 	.word	0x00000110
        /*0970*/ 	.short	0x010a
        /*0972*/ 	.byte	0xff
	.zero		1


	//----- nvinfo : EIATTR_NUM_MBARRIERS
	.align		4
.L_47:
        /*0974*/ 	.byte	0x03, 0x38
        /*0976*/ 	.short	0x002e


	//----- nvinfo : EIATTR_EXIT_INSTR_OFFSETS
	.align		4
        /*0978*/ 	.byte	0x04, 0x1c
        /*097a*/ 	.short	(.L_49 - .L_48)


	//   ....[0]....
.L_48:
        /*097c*/ 	.word	0x00002ae0


	//   ....[1]....
        /*0980*/ 	.word	0x00002fd0


	//   ....[2]....
        /*0984*/ 	.word	0x00003030


	//   ....[3]....
        /*0988*/ 	.word	0x00003f80


	//   ....[4]....
        /*098c*/ 	.word	0x00004ab0


	//   ....[5]....
        /*0990*/ 	.word	0x00004af0


	//   ....[6]....
        /*0994*/ 	.word	0x000067a0


	//----- nvinfo : EIATTR_MAX_THREADS
	.align		4
.L_49:
        /*0998*/ 	.byte	0x04, 0x05
        /*099a*/ 	.short	(.L_51 - .L_50)
.L_50:
        /*099c*/ 	.word	0x00000100
        /*09a0*/ 	.word	0x00000001
        /*09a4*/ 	.word	0x00000001


	//----- nvinfo : EIATTR_CRS_STACK_SIZE
	.align		4
.L_51:
        /*09a8*/ 	.byte	0x04, 0x1e
        /*09aa*/ 	.short	(.L_53 - .L_52)
.L_52:
        /*09ac*/ 	.word	0x00000000


	//----- nvinfo : EIATTR_CBANK_PARAM_SIZE
	.align		4
.L_53:
        /*09b0*/ 	.byte	0x03, 0x19
        /*09b2*/ 	.short	0x0800


	//----- nvinfo : EIATTR_PARAM_CBANK
	.align		4
        /*09b4*/ 	.byte	0x04, 0x0a
        /*09b6*/ 	.short	(.L_55 - .L_54)
	.align		4
.L_54:
        /*09b8*/ 	.word	index@(.nv.constant0._ZN7cutlass13device_kernelINS_4gemm6kernel13GemmUniversalIN4cute5tupleIJiiiiEEENS1_10collective13CollectiveMmaINS1_35MainloopSm100TmaUmmaWarpSpecializedILi13ELi2ELi4ENS5_IJNS4_1CILi1EEESB_SB_EEEEENS5_IJNSA_ILi64EEESE_NSA_ILi128EEEEEENS_12float_e5m2_tENS5_IJSB_llEEESH_NS5_IJlSB_lEEENS4_8TiledMMAINS4_8MMA_AtomIJNS4_10MMA_TraitsINS4_19SM100_MMA_F8F6F4_SSEJSH_SH_fSE_SE_NS4_17integral_constantINS4_4UMMA5MajorELSQ_1EEENSO_ISQ_LSQ_0EEENSO_INSP_7ScaleInELST_0EEESU_EEEEEENS4_6LayoutISC_NS5_IJNSA_ILi0EEESY_SY_EEEEENS5_IJNS4_10UnderscoreES11_S11_EEEEENS4_13SM90_TMA_LOADENS4_14ComposedLayoutINS4_7SwizzleILi2ELi4ELi3EEENS4_18smem_ptr_flag_bitsILi8EEENSX_INS5_IJSE_NSA_ILi8EEEEEENS5_IJSB_SE_EEEEEEEvNS4_8identityES14_NS15_INS16_ILi3ELi4ELi3EEES19_NSX_INS5_IJS1A_SF_EEENS5_IJSF_SB_EEEEEEEvS1F_EENS_8epilogue10collective18CollectiveEpilogueINS1M_23Sm100TmaWarpSpecializedILi1ELi1ELi32ELb0ELb0EEEJSG_NS5_IJNSX_ISE_SB_EES1R_EEESH_SJ_SH_SJ_NS1M_6fusion15FusionCallbacksIS1Q_NS1T_17LinearCombinationISH_fSH_fLNS_15FloatRoundStyleE2EEESG_S1S_JEEENS4_5SM1004TMEM4LOAD26SM100_TMEM_LOAD_16dp32b32xES14_NS15_IS17_S19_NSX_INS5_IJS1A_SE_EEENS5_IJSE_SB_EEEEEEENS4_39AutoVectorizingCopyWithAssumedAlignmentILi128EEENS4_14SM90_TMA_STOREES26_S28_S28_EEEvvEEEEvNT_6ParamsE)
        /*09bc*/ 	.short	0x0380
        /*09be*/ 	.short	0x0800


	//----- nvinfo : EIATTR_SW_WAR
	.align		4
.L_55:
        /*09c0*/ 	.byte	0x04, 0x36
        /*09c2*/ 	.short	(.L_57 - .L_56)
.L_56:
        /*09c4*/ 	.word	0x00000008
.L_57:


//--------------------- .nv.callgraph             --------------------------
	.section	.nv.callgraph,"",@"SHT_CUDA_CALLGRAPH"
	.align	4
	.sectionentsize	8
	.align		4
        /*0000*/ 	.word	0x00000000
	.align		4
        /*0004*/ 	.word	0xffffffff
	.align		4
        /*0008*/ 	.word	index@(_ZN7cutlass13device_kernelINS_4gemm6kernel13GemmUniversalIN4cute5tupleIJiiiiEEENS1_10collective13CollectiveMmaINS1_35MainloopSm100TmaUmmaWarpSpecializedILi13ELi2ELi4ENS5_IJNS4_1CILi1EEESB_SB_EEEEENS5_IJNSA_ILi64EEESE_NSA_ILi128EEEEEENS_12float_e5m2_tENS5_IJSB_llEEESH_NS5_IJlSB_lEEENS4_8TiledMMAINS4_8MMA_AtomIJNS4_10MMA_TraitsINS4_19SM100_MMA_F8F6F4_SSEJSH_SH_fSE_SE_NS4_17integral_constantINS4_4UMMA5MajorELSQ_1EEENSO_ISQ_LSQ_0EEENSO_INSP_7ScaleInELST_0EEESU_EEEEEENS4_6LayoutISC_NS5_IJNSA_ILi0EEESY_SY_EEEEENS5_IJNS4_10UnderscoreES11_S11_EEEEENS4_13SM90_TMA_LOADENS4_14ComposedLayoutINS4_7SwizzleILi2ELi4ELi3EEENS4_18smem_ptr_flag_bitsILi8EEENSX_INS5_IJSE_NSA_ILi8EEEEEENS5_IJSB_SE_EEEEEEEvNS4_8identityES14_NS15_INS16_ILi3ELi4ELi3EEES19_NSX_INS5_IJS1A_SF_EEENS5_IJSF_SB_EEEEEEEvS1F_EENS_8epilogue10collective18CollectiveEpilogueINS1M_23Sm100TmaWarpSpecializedILi1ELi1ELi32ELb0ELb0EEEJSG_NS5_IJNSX_ISE_SB_EES1R_EEESH_SJ_SH_SJ_NS1M_6fusion15FusionCallbacksIS1Q_NS1T_17LinearCombinationISH_fSH_fLNS_15FloatRoundStyleE2EEESG_S1S_JEEENS4_5SM1004TMEM4LOAD26SM100_TMEM_LOAD_16dp32b32xES14_NS15_IS17_S19_NSX_INS5_IJS1A_SE_EEENS5_IJSE_SB_EEEEEEENS4_39AutoVectorizingCopyWithAssumedAlignmentILi128EEENS4_14SM90_TMA_STOREES26_S28_S28_EEEvvEEEEvNT_6ParamsE)
	.align		4
        /*000c*/ 	.word	index@(__assertfail)
	.align		4
        /*0010*/ 	.word	0x00000000
	.align		4
        /*0014*/ 	.word	0xfffffffe
	.align		4
        /*0018*/ 	.word	0x00000000
	.align		4
        /*001c*/ 	.word	0xfffffffd
	.align		4
        /*0020*/ 	.word	0x00000000
	.align		4
        /*0024*/ 	.word	0xfffffffc


//--------------------- .nv.constant4             --------------------------
	.section	.nv.constant4,"a",@progbits
	.align	8
	.align		8
.nv.constant4:
        /*0000*/ 	.dword	__assertfail
	.align		8
        /*0008*/ 	.dword	__unnamed_1
	.align		8
        /*0010*/ 	.dword	__unnamed_2
	.align		8
        /*0018*/ 	.dword	_ZN40_INTERNAL_264c5b04_4_k_cu_3917705b_303404cuda3std3__45__cpo5beginE
	.align		8
        /*0020*/ 	.dword	_ZN40_INTERNAL_264c5b04_4_k_cu_3917705b_303404cuda3std3__45__cpo3endE
	.align		8
        /*0028*/ 	.dword	_ZN40_INTERNAL_264c5b04_4_k_cu_3917705b_303404cuda3std3__45__cpo6cbeginE
	.align		8
        /*0030*/ 	.dword	_ZN40_INTERNAL_264c5b04_4_k_cu_3917705b_303404cuda3std3__45__cpo4cendE
	.align		8
        /*0038*/ 	.dword	_ZN40_INTERNAL_264c5b04_4_k_cu_3917705b_303404cuda3std3__442_GLOBAL__N__264c5b04_4_k_cu_3917705b_303406ignoreE
	.align		8
        /*0040*/ 	.dword	_ZN40_INTERNAL_264c5b04_4_k_cu_3917705b_303404cuda3std3__419piecewise_constructE
	.align		8
        /*0048*/ 	.dword	_ZN40_INTERNAL_264c5b04_4_k_cu_3917705b_303404cuda3std3__48in_placeE
	.align		8
        /*0050*/ 	.dword	_ZN40_INTERNAL_264c5b04_4_k_cu_3917705b_303404cuda3std6ranges3__45__cpo4swapE
	.align		8
        /*0058*/ 	.dword	_ZN40_INTERNAL_264c5b04_4_k_cu_3917705b_303404cuda3std6ranges3__45__cpo9iter_moveE
	.align		8
        /*0060*/ 	.dword	_ZN40_INTERNAL_264c5b04_4_k_cu_3917705b_303404cute7productE
	.align		8
        /*0068*/ 	.dword	_ZN40_INTERNAL_264c5b04_4_k_cu_3917705b_303404cute1_E
	.align		8
        /*0070*/ 	.dword	$str$25
	.align		8
        /*0078*/ 	.dword	$str$26
	.align		8
        /*0080*/ 	.dword	$str$27
	.align		8
        /*0088*/ 	.dword	$str$28


//--------------------- .text._ZN7cutlass13device_kernelINS_4gemm6kernel13GemmUniversalIN4cute5tupleIJiiiiEEENS1_10collective13CollectiveMmaINS1_35MainloopSm100TmaUmmaWarpSpecializedILi13ELi2ELi4ENS5_IJNS4_1CILi1EEESB_SB_EEEEENS5_IJNSA_ILi64EEESE_NSA_ILi128EEEEEENS_12float_e5m2_tENS5_IJSB_llEEESH_NS5_IJlSB_lEEENS4_8TiledMMAINS4_8MMA_AtomIJNS4_10MMA_TraitsINS4_19SM100_MMA_F8F6F4_SSEJSH_SH_fSE_SE_NS4_17integral_constantINS4_4UMMA5MajorELSQ_1EEENSO_ISQ_LSQ_0EEENSO_INSP_7ScaleInELST_0EEESU_EEEEEENS4_6LayoutISC_NS5_IJNSA_ILi0EEESY_SY_EEEEENS5_IJNS4_10UnderscoreES11_S11_EEEEENS4_13SM90_TMA_LOADENS4_14ComposedLayoutINS4_7SwizzleILi2ELi4ELi3EEENS4_18smem_ptr_flag_bitsILi8EEENSX_INS5_IJSE_NSA_ILi8EEEEEENS5_IJSB_SE_EEEEEEEvNS4_8identityES14_NS15_INS16_ILi3ELi4ELi3EEES19_NSX_INS5_IJS1A_SF_EEENS5_IJSF_SB_EEEEEEEvS1F_EENS_8epilogue10collective18CollectiveEpilogueINS1M_23Sm100TmaWarpSpecializedILi1ELi1ELi32ELb0ELb0EEEJSG_NS5_IJNSX_ISE_SB_EES1R_EEESH_SJ_SH_SJ_NS1M_6fusion15FusionCallbacksIS1Q_NS1T_17LinearCombinationISH_fSH_fLNS_15FloatRoundStyleE2EEESG_S1S_JEEENS4_5SM1004TMEM4LOAD26SM100_TMEM_LOAD_16dp32b32xES14_NS15_IS17_S19_NSX_INS5_IJS1A_SE_EEENS5_IJSE_SB_EEEEEEENS4_39AutoVectorizingCopyWithAssumedAlignmentILi128EEENS4_14SM90_TMA_STOREES26_S28_S28_EEEvvEEEEvNT_6ParamsE --------------------------
	.section	.text._ZN7cutlass13device_kernelINS_4gemm6kernel13GemmUniversalIN4cute5tupleIJiiiiEEENS1_10collective13CollectiveMmaINS1_35MainloopSm100TmaUmmaWarpSpecializedILi13ELi2ELi4ENS5_IJNS4_1CILi1EEESB_SB_EEEEENS5_IJNSA_ILi64EEESE_NSA_ILi128EEEEEENS_12float_e5m2_tENS5_IJSB_llEEESH_NS5_IJlSB_lEEENS4_8TiledMMAINS4_8MMA_AtomIJNS4_10MMA_TraitsINS4_19SM100_MMA_F8F6F4_SSEJSH_SH_fSE_SE_NS4_17integral_constantINS4_4UMMA5MajorELSQ_1EEENSO_ISQ_LSQ_0EEENSO_INSP_7ScaleInELST_0EEESU_EEEEEENS4_6LayoutISC_NS5_IJNSA_ILi0EEESY_SY_EEEEENS5_IJNS4_10UnderscoreES11_S11_EEEEENS4_13SM90_TMA_LOADENS4_14ComposedLayoutINS4_7SwizzleILi2ELi4ELi3EEENS4_18smem_ptr_flag_bitsILi8EEENSX_INS5_IJSE_NSA_ILi8EEEEEENS5_IJSB_SE_EEEEEEEvNS4_8identityES14_NS15_INS16_ILi3ELi4ELi3EEES19_NSX_INS5_IJS1A_SF_EEENS5_IJSF_SB_EEEEEEEvS1F_EENS_8epilogue10collective18CollectiveEpilogueINS1M_23Sm100TmaWarpSpecializedILi1ELi1ELi32ELb0ELb0EEEJSG_NS5_IJNSX_ISE_SB_EES1R_EEESH_SJ_SH_SJ_NS1M_6fusion15FusionCallbacksIS1Q_NS1T_17LinearCombinationISH_fSH_fLNS_15FloatRoundStyleE2EEESG_S1S_JEEENS4_5SM1004TMEM4LOAD26SM100_TMEM_LOAD_16dp32b32xES14_NS15_IS17_S19_NSX_INS5_IJS1A_SE_EEENS5_IJSE_SB_EEEEEEENS4_39AutoVectorizingCopyWithAssumedAlignmentILi128EEENS4_14SM90_TMA_STOREES26_S28_S28_EEEvvEEEEvNT_6ParamsE,"ax",@progbits
	.align	128
.text._ZN7cutlass13device_kernelINS_4gemm6kernel13GemmUniversalIN4cute5tupleIJiiiiEEENS1_10collective13CollectiveMmaINS1_35MainloopSm100TmaUmmaWarpSpecializedILi13ELi2ELi4ENS5_IJNS4_1CILi1EEESB_SB_EEEEENS5_IJNSA_ILi64EEESE_NSA_ILi128EEEEEENS_12float_e5m2_tENS5_IJSB_llEEESH_NS5_IJlSB_lEEENS4_8TiledMMAINS4_8MMA_AtomIJNS4_10MMA_TraitsINS4_19SM100_MMA_F8F6F4_SSEJSH_SH_fSE_SE_NS4_17integral_constantINS4_4UMMA5MajorELSQ_1EEENSO_ISQ_LSQ_0EEENSO_INSP_7ScaleInELST_0EEESU_EEEEEENS4_6LayoutISC_NS5_IJNSA_ILi0EEESY_SY_EEEEENS5_IJNS4_10UnderscoreES11_S11_EEEEENS4_13SM90_TMA_LOADENS4_14ComposedLayoutINS4_7SwizzleILi2ELi4ELi3EEENS4_18smem_ptr_flag_bitsILi8EEENSX_INS5_IJSE_NSA_ILi8EEEEEENS5_IJSB_SE_EEEEEEEvNS4_8identityES14_NS15_INS16_ILi3ELi4ELi3EEES19_NSX_INS5_IJS1A_SF_EEENS5_IJSF_SB_EEEEEEEvS1F_EENS_8epilogue10collective18CollectiveEpilogueINS1M_23Sm100TmaWarpSpecializedILi1ELi1ELi32ELb0ELb0EEEJSG_NS5_IJNSX_ISE_SB_EES1R_EEESH_SJ_SH_SJ_NS1M_6fusion15FusionCallbacksIS1Q_NS1T_17LinearCombinationISH_fSH_fLNS_15FloatRoundStyleE2EEESG_S1S_JEEENS4_5SM1004TMEM4LOAD26SM100_TMEM_LOAD_16dp32b32xES14_NS15_IS17_S19_NSX_INS5_IJS1A_SE_EEENS5_IJSE_SB_EEEEEEENS4_39AutoVectorizingCopyWithAssumedAlignmentILi128EEENS4_14SM90_TMA_STOREES26_S28_S28_EEEvvEEEEvNT_6ParamsE:
        .type           _ZN7cutlass13device_kernelINS_4gemm6kernel13GemmUniversalIN4cute5tupleIJiiiiEEENS1_10collective13CollectiveMmaINS1_35MainloopSm100TmaUmmaWarpSpecializedILi13ELi2ELi4ENS5_IJNS4_1CILi1EEESB_SB_EEEEENS5_IJNSA_ILi64EEESE_NSA_ILi128EEEEEENS_12float_e5m2_tENS5_IJSB_llEEESH_NS5_IJlSB_lEEENS4_8TiledMMAINS4_8MMA_AtomIJNS4_10MMA_TraitsINS4_19SM100_MMA_F8F6F4_SSEJSH_SH_fSE_SE_NS4_17integral_constantINS4_4UMMA5MajorELSQ_1EEENSO_ISQ_LSQ_0EEENSO_INSP_7ScaleInELST_0EEESU_EEEEEENS4_6LayoutISC_NS5_IJNSA_ILi0EEESY_SY_EEEEENS5_IJNS4_10UnderscoreES11_S11_EEEEENS4_13SM90_TMA_LOADENS4_14ComposedLayoutINS4_7SwizzleILi2ELi4ELi3EEENS4_18smem_ptr_flag_bitsILi8EEENSX_INS5_IJSE_NSA_ILi8EEEEEENS5_IJSB_SE_EEEEEEEvNS4_8identityES14_NS15_INS16_ILi3ELi4ELi3EEES19_NSX_INS5_IJS1A_SF_EEENS5_IJSF_SB_EEEEEEEvS1F_EENS_8epilogue10collective18CollectiveEpilogueINS1M_23Sm100TmaWarpSpecializedILi1ELi1ELi32ELb0ELb0EEEJSG_NS5_IJNSX_ISE_SB_EES1R_EEESH_SJ_SH_SJ_NS1M_6fusion15FusionCallbacksIS1Q_NS1T_17LinearCombinationISH_fSH_fLNS_15FloatRoundStyleE2EEESG_S1S_JEEENS4_5SM1004TMEM4LOAD26SM100_TMEM_LOAD_16dp32b32xES14_NS15_IS17_S19_NSX_INS5_IJS1A_SE_EEENS5_IJSE_SB_EEEEEEENS4_39AutoVectorizingCopyWithAssumedAlignmentILi128EEENS4_14SM90_TMA_STOREES26_S28_S28_EEEvvEEEEvNT_6ParamsE,@function
        .size           _ZN7cutlass13device_kernelINS_4gemm6kernel13GemmUniversalIN4cute5tupleIJiiiiEEENS1_10collective13CollectiveMmaINS1_35MainloopSm100TmaUmmaWarpSpecializedILi13ELi2ELi4ENS5_IJNS4_1CILi1EEESB_SB_EEEEENS5_IJNSA_ILi64EEESE_NSA_ILi128EEEEEENS_12float_e5m2_tENS5_IJSB_llEEESH_NS5_IJlSB_lEEENS4_8TiledMMAINS4_8MMA_AtomIJNS4_10MMA_TraitsINS4_19SM100_MMA_F8F6F4_SSEJSH_SH_fSE_SE_NS4_17integral_constantINS4_4UMMA5MajorELSQ_1EEENSO_ISQ_LSQ_0EEENSO_INSP_7ScaleInELST_0EEESU_EEEEEENS4_6LayoutISC_NS5_IJNSA_ILi0EEESY_SY_EEEEENS5_IJNS4_10UnderscoreES11_S11_EEEEENS4_13SM90_TMA_LOADENS4_14ComposedLayoutINS4_7SwizzleILi2ELi4ELi3EEENS4_18smem_ptr_flag_bitsILi8EEENSX_INS5_IJSE_NSA_ILi8EEEEEENS5_IJSB_SE_EEEEEEEvNS4_8identityES14_NS15_INS16_ILi3ELi4ELi3EEES19_NSX_INS5_IJS1A_SF_EEENS5_IJSF_SB_EEEEEEEvS1F_EENS_8epilogue10collective18CollectiveEpilogueINS1M_23Sm100TmaWarpSpecializedILi1ELi1ELi32ELb0ELb0EEEJSG_NS5_IJNSX_ISE_SB_EES1R_EEESH_SJ_SH_SJ_NS1M_6fusion15FusionCallbacksIS1Q_NS1T_17LinearCombinationISH_fSH_fLNS_15FloatRoundStyleE2EEESG_S1S_JEEENS4_5SM1004TMEM4LOAD26SM100_TMEM_LOAD_16dp32b32xES14_NS15_IS17_S19_NSX_INS5_IJS1A_SE_EEENS5_IJSE_SB_EEEEEEENS4_39AutoVectorizingCopyWithAssumedAlignmentILi128EEENS4_14SM90_TMA_STOREES26_S28_S28_EEEvvEEEEvNT_6ParamsE,(.L_x_156 - _ZN7cutlass13device_kernelINS_4gemm6kernel13GemmUniversalIN4cute5tupleIJiiiiEEENS1_10collective13CollectiveMmaINS1_35MainloopSm100TmaUmmaWarpSpecializedILi13ELi2ELi4ENS5_IJNS4_1CILi1EEESB_SB_EEEEENS5_IJNSA_ILi64EEESE_NSA_ILi128EEEEEENS_12float_e5m2_tENS5_IJSB_llEEESH_NS5_IJlSB_lEEENS4_8TiledMMAINS4_8MMA_AtomIJNS4_10MMA_TraitsINS4_19SM100_MMA_F8F6F4_SSEJSH_SH_fSE_SE_NS4_17integral_constantINS4_4UMMA5MajorELSQ_1EEENSO_ISQ_LSQ_0EEENSO_INSP_7ScaleInELST_0EEESU_EEEEEENS4_6LayoutISC_NS5_IJNSA_ILi0EEESY_SY_EEEEENS5_IJNS4_10UnderscoreES11_S11_EEEEENS4_13SM90_TMA_LOADENS4_14ComposedLayoutINS4_7SwizzleILi2ELi4ELi3EEENS4_18smem_ptr_flag_bitsILi8EEENSX_INS5_IJSE_NSA_ILi8EEEEEENS5_IJSB_SE_EEEEEEEvNS4_8identityES14_NS15_INS16_ILi3ELi4ELi3EEES19_NSX_INS5_IJS1A_SF_EEENS5_IJSF_SB_EEEEEEEvS1F_EENS_8epilogue10collective18CollectiveEpilogueINS1M_23Sm100TmaWarpSpecializedILi1ELi1ELi32ELb0ELb0EEEJSG_NS5_IJNSX_ISE_SB_EES1R_EEESH_SJ_SH_SJ_NS1M_6fusion15FusionCallbacksIS1Q_NS1T_17LinearCombinationISH_fSH_fLNS_15FloatRoundStyleE2EEESG_S1S_JEEENS4_5SM1004TMEM4LOAD26SM100_TMEM_LOAD_16dp32b32xES14_NS15_IS17_S19_NSX_INS5_IJS1A_SE_EEENS5_IJSE_SB_EEEEEEENS4_39AutoVectorizingCopyWithAssumedAlignmentILi128EEENS4_14SM90_TMA_STOREES26_S28_S28_EEEvvEEEEvNT_6ParamsE)
        .other          _ZN7cutlass13device_kernelINS_4gemm6kernel13GemmUniversalIN4cute5tupleIJiiiiEEENS1_10collective13CollectiveMmaINS1_35MainloopSm100TmaUmmaWarpSpecializedILi13ELi2ELi4ENS5_IJNS4_1CILi1EEESB_SB_EEEEENS5_IJNSA_ILi64EEESE_NSA_ILi128EEEEEENS_12float_e5m2_tENS5_IJSB_llEEESH_NS5_IJlSB_lEEENS4_8TiledMMAINS4_8MMA_AtomIJNS4_10MMA_TraitsINS4_19SM100_MMA_F8F6F4_SSEJSH_SH_fSE_SE_NS4_17integral_constantINS4_4UMMA5MajorELSQ_1EEENSO_ISQ_LSQ_0EEENSO_INSP_7ScaleInELST_0EEESU_EEEEEENS4_6LayoutISC_NS5_IJNSA_ILi0EEESY_SY_EEEEENS5_IJNS4_10UnderscoreES11_S11_EEEEENS4_13SM90_TMA_LOADENS4_14ComposedLayoutINS4_7SwizzleILi2ELi4ELi3EEENS4_18smem_ptr_flag_bitsILi8EEENSX_INS5_IJSE_NSA_ILi8EEEEEENS5_IJSB_SE_EEEEEEEvNS4_8identityES14_NS15_INS16_ILi3ELi4ELi3EEES19_NSX_INS5_IJS1A_SF_EEENS5_IJSF_SB_EEEEEEEvS1F_EENS_8epilogue10collective18CollectiveEpilogueINS1M_23Sm100TmaWarpSpecializedILi1ELi1ELi32ELb0ELb0EEEJSG_NS5_IJNSX_ISE_SB_EES1R_EEESH_SJ_SH_SJ_NS1M_6fusion15FusionCallbacksIS1Q_NS1T_17LinearCombinationISH_fSH_fLNS_15FloatRoundStyleE2EEESG_S1S_JEEENS4_5SM1004TMEM4LOAD26SM100_TMEM_LOAD_16dp32b32xES14_NS15_IS17_S19_NSX_INS5_IJS1A_SE_EEENS5_IJSE_SB_EEEEEEENS4_39AutoVectorizingCopyWithAssumedAlignmentILi128EEENS4_14SM90_TMA_STOREES26_S28_S28_EEEvvEEEEvNT_6ParamsE,@"STO_CUDA_ENTRY STV_DEFAULT"
_ZN7cutlass13device_kernelINS_4gemm6kernel13GemmUniversalIN4cute5tupleIJiiiiEEENS1_10collective13CollectiveMmaINS1_35MainloopSm100TmaUmmaWarpSpecializedILi13ELi2ELi4ENS5_IJNS4_1CILi1EEESB_SB_EEEEENS5_IJNSA_ILi64EEESE_NSA_ILi128EEEEEENS_12float_e5m2_tENS5_IJSB_llEEESH_NS5_IJlSB_lEEENS4_8TiledMMAINS4_8MMA_AtomIJNS4_10MMA_TraitsINS4_19SM100_MMA_F8F6F4_SSEJSH_SH_fSE_SE_NS4_17integral_constantINS4_4UMMA5MajorELSQ_1EEENSO_ISQ_LSQ_0EEENSO_INSP_7ScaleInELST_0EEESU_EEEEEENS4_6LayoutISC_NS5_IJNSA_ILi0EEESY_SY_EEEEENS5_IJNS4_10UnderscoreES11_S11_EEEEENS4_13SM90_TMA_LOADENS4_14ComposedLayoutINS4_7SwizzleILi2ELi4ELi3EEENS4_18smem_ptr_flag_bitsILi8EEENSX_INS5_IJSE_NSA_ILi8EEEEEENS5_IJSB_SE_EEEEEEEvNS4_8identityES14_NS15_INS16_ILi3ELi4ELi3EEES19_NSX_INS5_IJS1A_SF_EEENS5_IJSF_SB_EEEEEEEvS1F_EENS_8epilogue10collective18CollectiveEpilogueINS1M_23Sm100TmaWarpSpecializedILi1ELi1ELi32ELb0ELb0EEEJSG_NS5_IJNSX_ISE_SB_EES1R_EEESH_SJ_SH_SJ_NS1M_6fusion15FusionCallbacksIS1Q_NS1T_17LinearCombinationISH_fSH_fLNS_15FloatRoundStyleE2EEESG_S1S_JEEENS4_5SM1004TMEM4LOAD26SM100_TMEM_LOAD_16dp32b32xES14_NS15_IS17_S19_NSX_INS5_IJS1A_SE_EEENS5_IJSE_SB_EEEEEEENS4_39AutoVectorizingCopyWithAssumedAlignmentILi128EEENS4_14SM90_TMA_STOREES26_S28_S28_EEEvvEEEEvNT_6ParamsE:
[----:B------:R-:W1:Y:S01]  /*0000*/  LDC R1, c[0x0][0x37c] ;  /* 0x0000df00ff017b82 */ /* 0x000e620000000800 */
[----:B------:R-:W2:Y:S01]  /*0010*/  S2R R101, SR_TID.X ;  /* 0x0000000000657919 */ /* 0x000ea20000002100 */
[----:B------:R-:W3:Y:S01]  /*0020*/  LDCU.64 UR4, c[0x0][0x890] ;  /* 0x00011200ff0477ac */ /* 0x000ee20008000a00 */
[----:B------:R-:W-:Y:S02]  /*0030*/  PRMT R96, RZ, 0x7610, R96 ;  /* 0x00007610ff607816 */ /* 0x000fe40000000060 */
[----:B------:R-:W-:Y:S01]  /*0040*/  ELECT P5, URZ, PT ;  /* 0x0000000000ff782f */ /* 0x000fe200038a0000 */
[----:B------:R-:W4:Y:S01]  /*0050*/  LDCU.64 UR40, c[0x0][0x358] ;  /* 0x00006b00ff2877ac */ /* 0x000f220008000a00 */
[----:B---3--:R-:W-:-:S04]  /*0060*/  UISETP.NE.U32.AND UP0, UPT, UR4, URZ, UPT ;  /* 0x000000ff0400728c */ /* 0x008fc8000bf05070 */
[----:B------:R-:W-:Y:S01]  /*0070*/  UISETP.NE.AND.EX UP0, UPT, UR5, URZ, UPT, UP0 ;  /* 0x000000ff0500728c */ /* 0x000fe2000bf05300 */
[----:B--2---:R-:W-:-:S05]  /*0080*/  SHF.R.U32.HI R104, RZ, 0x5, R101 ;  /* 0x00000005ff687819 */ /* 0x004fca0000011665 */
[----:B------:R-:W2:Y:S02]  /*0090*/  SHFL.IDX PT, R0, R104, RZ, 0x1f ;  /* 0x00001fff68007589 */ /* 0x000ea400000e0000 */
[----:B--2---:R-:W-:Y:S01]  /*00a0*/  R2UR UR8, R0 ;  /* 0x00000000000872ca */ /* 0x004fe200000e0000 */
[----:B-1--4-:R-:W-:-:S14]  /*00b0*/  BRA.U UP0, `(.L_x_0) ;  /* 0x00000001002c7547 */ /* 0x012fdc000b800000 */
[----:B------:R-:W1:Y:S02]  /*00c0*/  LDCU.64 UR6, c[0x0][0x888] ;  /* 0x00011100ff0677ac */ /* 0x000e640008000a00 */
[----:B-1----:R-:W-:-:S04]  /*00d0*/  UISETP.NE.U32.AND UP0, UPT, UR6, URZ, UPT ;  /* 0x000000ff0600728c */ /* 0x002fc8000bf05070 */
[----:B------:R-:W-:-:S09]  /*00e0*/  UISETP.NE.AND.EX UP0, UPT, UR7, URZ, UPT, UP0 ;  /* 0x000000ff0700728c */ /* 0x000fd2000bf05300 */
[----:B------:R-:W-:Y:S05]  /*00f0*/  BRA.U !UP0, `(.L_x_1) ;  /* 0x0000000108107547 */ /* 0x000fea000b800000 */
[----:B------:R-:W1:Y:S02]  /*0100*/  LDC.64 R2, c[0x0][0x888] ;  /* 0x00022200ff027b82 */ /* 0x000e640000000a00 */
[----:B-1----:R1:W5:Y:S01]  /*0110*/  LDG.E R49, desc[UR40][R2.64] ;  /* 0x0000002802317981 */ /* 0x002362000c1e1900 */
[----:B------:R-:W-:Y:S01]  /*0120*/  HFMA2 R96, -RZ, RZ, 0, 5.9604644775390625e-08 ;  /* 0x00000001ff607431 */ /* 0x000fe200000001ff */
[----:B------:R-:W-:Y:S05]  /*0130*/  BRA `(.L_x_0) ;  /* 0x00000000000c7947 */ /* 0x000fea0003800000 */
.L_x_1:
[----:B------:R-:W1:Y:S01]  /*0140*/  LDCU UR6, c[0x0][0x880] ;  /* 0x00011000ff0677ac */ /* 0x000e620008000800 */
[----:B------:R-:W-:Y:S01]  /*0150*/  HFMA2 R96, -RZ, RZ, 0, 5.9604644775390625e-08 ;  /* 0x00000001ff607431 */ /* 0x000fe200000001ff */
[----:B-1----:R-:W-:-:S07]  /*0160*/  MOV R49, UR6 ;  /* 0x0000000600317c02 */ /* 0x002fce0008000f00 */
.L_x_0:
[----:B------:R-:W2:Y:S02]  /*0170*/  LDCU.64 UR6, c[0x0][0x8b0] ;  /* 0x00011600ff0677ac */ /* 0x000ea40008000a00 */
[----:B--2---:R-:W-:-:S04]  /*0180*/  UISETP.NE.U32.AND UP0, UPT, UR6, URZ, UPT ;  /* 0x000000ff0600728c */ /* 0x004fc8000bf05070 */
[----:B------:R-:W-:-:S09]  /*0190*/  UISETP.NE.AND.EX UP0, UPT, UR7, URZ, UPT, UP0 ;  /* 0x000000ff0700728c */ /* 0x000fd2000bf05300 */
[----:B------:R-:W-:Y:S05]  /*01a0*/  BRA.U UP0, `(.L_x_2) ;  /* 0x0000000100247547 */ /* 0x000fea000b800000 */
[----:B------:R-:W2:Y:S02]  /*01b0*/  LDCU.64 UR6, c[0x0][0x8a8] ;  /* 0x00011500ff0677ac */ /* 0x000ea40008000a00 */
[----:B--2---:R-:W-:-:S04]  /*01c0*/  UISETP.NE.U32.AND UP0, UPT, UR6, URZ, UPT ;  /* 0x000000ff0600728c */ /* 0x004fc8000bf05070 */
[----:B------:R-:W-:-:S09]  /*01d0*/  UISETP.NE.AND.EX UP0, UPT, UR7, URZ, UPT, UP0 ;  /* 0x000000ff0700728c */ /* 0x000fd2000bf05300 */
[----:B------:R-:W-:Y:S05]  /*01e0*/  BRA.U !UP0, `(.L_x_3) ;  /* 0x00000001080c7547 */ /* 0x000fea000b800000 */
[----:B-1----:R-:W1:Y:S02]  /*01f0*/  LDC.64 R2, c[0x0][0x8a8] ;  /* 0x00022a00ff027b82 */ /* 0x002e640000000a00 */
[----:B-1----:R2:W5:Y:S01]  /*0200*/  LDG.E R47, desc[UR40][R2.64] ;  /* 0x00000028022f7981 */ /* 0x002562000c1e1900 */
[----:B------:R-:W-:Y:S05]  /*0210*/  BRA `(.L_x_2) ;  /* 0x0000000000087947 */ /* 0x000fea0003800000 */
.L_x_3:
[----:B------:R-:W2:Y:S02]  /*0220*/  LDCU UR6, c[0x0][0x8a0] ;  /* 0x00011400ff0677ac */ /* 0x000ea40008000800 */
[----:B--2---:R-:W-:Y:S02]  /*0230*/  MOV R47, UR6 ;  /* 0x00000006002f7c02 */ /* 0x004fe40008000f00 */
.L_x_2:
[----:B------:R-:W-:Y:S01]  /*0240*/  IMAD.U32 R0, RZ, RZ, UR8 ;  /* 0x00000008ff007e24 */ /* 0x000fe2000f8e00ff */
[----:B------:R-:W-:Y:S04]  /*0250*/  BSSY.RECONVERGENT B0, `(.L_x_4) ;  /* 0x000000c000007945 */ /* 0x000fe80003800200 */
[C---:B------:R-:W-:Y:S02]  /*0260*/  ISETP.NE.OR P1, PT, R0.reuse, 0x1, !P5 ;  /* 0x000000010000780c */ /* 0x040fe40006f25670 */
[----:B------:R-:W-:-:S11]  /*0270*/  ISETP.NE.OR P0, PT, R0, 0x3, !P5 ;  /* 0x000000030000780c */ /* 0x000fd60006f05670 */
[----:B------:R-:W-:Y:S05]  /*0280*/  @P1 BRA `(.L_x_5) ;  /* 0x0000000000201947 */ /* 0x000fea0003800000 */
[----:B------:R-:W3:Y:S02]  /*0290*/  LDCU.64 UR6, c[0x0][0x348] ;  /* 0x00006900ff0677ac */ /* 0x000ee40008000a00 */
[----:B---3--:R-:W-:Y:S02]  /*02a0*/  UIADD3 UR10, UP1, UPT, UR6, 0x80, URZ ;  /* 0x00000080060a7890 */ /* 0x008fe4000ff3e0ff */
[----:B------:R-:W-:Y:S02]  /*02b0*/  UIADD3 UR6, UP0, UPT, UR6, 0x180, URZ ;  /* 0x0000018006067890 */ /* 0x000fe4000ff1e0ff */
[----:B------:R-:W-:Y:S02]  /*02c0*/  UIADD3.X UR11, UPT, UPT, URZ, UR7, URZ, UP1, !UPT ;  /* 0x00000007ff0b7290 */ /* 0x000fe40008ffe4ff */
[----:B------:R-:W-:-:S07]  /*02d0*/  UIADD3.X UR7, UPT, UPT, URZ, UR7, URZ, UP0, !UPT ;  /* 0x00000007ff077290 */ /* 0x000fce00087fe4ff */
[----:B------:R3:W-:Y:S02]  /*02e0*/  UTMACCTL.PF [UR10] ;  /* 0x000000000a0079b9 */ /* 0x0007e40008040000 */
[----:B------:R3:W-:Y:S02]  /*02f0*/  UTMACCTL.PF [UR6] ;  /* 0x00000000060079b9 */ /* 0x0007e40008040000 */
[----:B---3--:R-:W-:Y:S01]  /*0300*/  NOP ;  /* 0x0000000000007918 */ /* 0x008fe20000000000 */
.L_x_5:
[----:B------:R-:W-:Y:S05]  /*0310*/  BSYNC.RECONVERGENT B0 ;  /* 0x0000000000007941 */ /* 0x000fea0003800200 */
.L_x_4:
[----:B------:R-:W-:Y:S04]  /*0320*/  BSSY.RECONVERGENT B0, `(.L_x_6) ;  /* 0x000000a000007945 */ /* 0x000fe80003800200 */
        /* <DEDUP_REMOVED lines=9> */
.L_x_7:
[----:B------:R-:W-:Y:S05]  /*03c0*/  BSYNC.RECONVERGENT B0 ;  /* 0x0000000000007941 */ /* 0x000fea0003800200 */
.L_x_6:
[----:B------:R-:W3:Y:S01]  /*03d0*/  LDCU.64 UR6, c[0x0][0x888] ;  /* 0x00011100ff0677ac */ /* 0x000ee20008000a00 */
[----:B------:R-:W-:Y:S02]  /*03e0*/  UISETP.EQ.U32.AND UP1, UPT, UR4, URZ, UPT ;  /* 0x000000ff0400728c */ /* 0x000fe4000bf22070 */
[----:B------:R-:W-:Y:S02]  /*03f0*/  UPLOP3.LUT UP2, UPT, UPT, UPT, UPT, 0x80, 0x8 ;  /* 0x000000000008789c */ /* 0x000fe40003f4f070 */
[----:B---3--:R-:W-:-:S04]  /*0400*/  UISETP.NE.U32.AND UP0, UPT, UR6, URZ, UPT ;  /* 0x000000ff0600728c */ /* 0x008fc8000bf05070 */
[----:B------:R-:W-:-:S04]  /*0410*/  UISETP.NE.AND.EX UP0, UPT, UR7, URZ, UPT, UP0 ;  /* 0x000000ff0700728c */ /* 0x000fc8000bf05300 */
[----:B------:R-:W-:-:S04]  /*0420*/  UISETP.EQ.OR.EX UP3, UPT, UR5, URZ, !UP0, UP1 ;  /* 0x000000ff0500728c */ /* 0x000fc8000c762710 */
[----:B------:R-:W-:-:S05]  /*0430*/  UP2UR UR44, UPR, URZ, 0x8 ;  /* 0x00000008ff2c7883 */ /* 0x000fca0008000000 */
[----:B------:R-:W-:Y:S07]  /*0440*/  BRA.U !UP3, `(.L_x_8) ;  /* 0x000000010b207547 */ /* 0x000fee000b800000 */
[----:B------:R-:W-:Y:S01]  /*0450*/  UISETP.NE.U32.AND UP2, UPT, UR4, URZ, UPT ;  /* 0x000000ff0400728c */ /* 0x000fe2000bf45070 */
[----:B-----5:R-:W-:Y:S01]  /*0460*/  FSETP.NEU.AND P0, PT, R49, RZ, PT ;  /* 0x000000ff3100720b */ /* 0x020fe20003f0d000 */
[----:B------:R-:W-:Y:S02]  /*0470*/  USEL UR4, URZ, 0xffffffff, UP0 ;  /* 0xffffffffff047887 */ /* 0x000fe40008000000 */
[----:B------:R-:W-:-:S10]  /*0480*/  UISETP.NE.AND.EX UP2, UPT, UR5, URZ, UPT, UP2 ;  /* 0x000000ff0500728c */ /* 0x000fd4000bf45320 */
[----:B------:R-:W-:Y:S01]  /*0490*/  VOTEU.ANY UP1, P0 ;  /* 0x0000000000ff7886 */ /* 0x000fe20000020100 */
[----:B------:R-:W-:-:S04]  /*04a0*/  @!UP2 USEL UR4, URZ, 0xffffffff, UP1 ;  /* 0xffffffffff04a887 */ /* 0x000fc80008800000 */
[----:B------:R-:W-:-:S04]  /*04b0*/  ULOP3.LUT UR4, UR4, 0x1, URZ, 0xc0, !UPT ;  /* 0x0000000104047892 */ /* 0x000fc8000f8ec0ff */
[----:B------:R-:W-:-:S11]  /*04c0*/  UISETP.NE.U32.AND UP2, UPT, UR4, 0x1, UPT ;  /* 0x000000010400788c */ /* 0x000fd6000bf45070 */
.L_x_8:
[----:B-12---:R-:W1:Y:S01]  /*04d0*/  SHFL.IDX PT, R2, R104, RZ, 0x1f ;  /* 0x00001fff68027589 */ /* 0x006e6200000e0000 */
[----:B------:R-:W-:-:S04]  /*04e0*/  UISETP.NE.AND UP1, UPT, UR8, 0x2, UPT ;  /* 0x000000020800788c */ /* 0x000fc8000bf25270 */
[----:B------:R-:W-:Y:S01]  /*04f0*/  USEL UR13, URZ, 0x1, UP1 ;  /* 0x00000001ff0d7887 */ /* 0x000fe20008800000 */
[----:B-1----:R-:W-:-:S13]  /*0500*/  ISETP.NE.AND P0, PT, R2, RZ, PT ;  /* 0x000000ff0200720c */ /* 0x002fda0003f05270 */
[----:B------:R-:W-:Y:S05]  /*0510*/  @P0 BRA `(.L_x_9) ;  /* 0x00000000009c0947 */ /* 0x000fea0003800000 */
[----:B------:R-:W-:Y:S01]  /*0520*/  ELECT P0, URZ, PT ;  /* 0x0000000000ff782f */ /* 0x000fe20003800000 */
[----:B------:R-:W-:-:S12]  /*0530*/  BSSY.RECONVERGENT B0, `(.L_x_9) ;  /* 0x0000025000007945 */ /* 0x000fd80003800200 */
[----:B------:R-:W-:Y:S05]  /*0540*/  @!P0 BRA `(.L_x_10) ;  /* 0x00000000008c8947 */ /* 0x000fea0003800000 */
[----:B------:R-:W1:Y:S01]  /*0550*/  S2UR UR5, SR_CgaCtaId ;  /* 0x00000000000579c3 */ /* 0x000e620000008800 */
[----:B------:R-:W-:Y:S01]  /*0560*/  UMOV UR6, 0x400 ;  /* 0x0000040000067882 */ /* 0x000fe20000000000 */
[----:B------:R-:W-:Y:S01]  /*0570*/  UMOV UR4, 0x1 ;  /* 0x0000000100047882 */ /* 0x000fe20000000000 */
[----:B-1----:R-:W-:Y:S02]  /*0580*/  ULEA UR5, UR5, UR6, 0x18 ;  /* 0x0000000605057291 */ /* 0x002fe4000f8ec0ff */
[----:B------:R-:W-:-:S04]  /*0590*/  UIADD3 UR6, UPT, UPT, -UR4, 0x100000, URZ ;  /* 0x0010000004067890 */ /* 0x000fc8000fffe1ff */
[----:B------:R-:W-:Y:S02]  /*05a0*/  USHF.L.U32 UR7, UR6, 0xb, URZ ;  /* 0x0000000b06077899 */ /* 0x000fe400080006ff */
[----:B------:R-:W-:Y:S01]  /*05b0*/  USHF.L.U32 UR6, UR6, 0x1, URZ ;  /* 0x0000000106067899 */ /* 0x000fe200080006ff */
[----:B------:R-:W1:Y:S11]  /*05c0*/  FENCE.VIEW.ASYNC.S ;  /* 0x00000000000073c6 */ /* 0x000e760000000000 */
[----:B-1----:R1:W2:Y:S01]  /*05d0*/  SYNCS.EXCH.64 URZ, [UR5], UR6 ;  /* 0x0000000605ff75b2 */ /* 0x0022a20008000100 */
[----:B------:R1:W3:Y:S01]  /*05e0*/  SYNCS.EXCH.64 URZ, [UR5+0x68], UR6 ;  /* 0x0000680605ff75b2 */ /* 0x0002e20008000100 */
[----:B------:R1:W4:Y:S01]  /*05f0*/  SYNCS.EXCH.64 URZ, [UR5+0x8], UR6 ;  /* 0x0000080605ff75b2 */ /* 0x0003220008000100 */
[----:B------:R1:W1:Y:S01]  /*0600*/  SYNCS.EXCH.64 URZ, [UR5+0x70], UR6 ;  /* 0x0000700605ff75b2 */ /* 0x0002620008000100 */
        /* <DEDUP_REMOVED lines=22> */
[----:B--234-:R-:W-:Y:S01]  /*0770*/  NOP ;  /* 0x0000000000007918 */ /* 0x01cfe20000000000 */
.L_x_10:
[----:B-1----:R-:W-:Y:S05]  /*0780*/  BSYNC.RECONVERGENT B0 ;  /* 0x0000000000007941 */ /* 0x002fea0003800200 */
.L_x_9:
[----:B------:R-:W1:Y:S01]  /*0790*/  SHFL.IDX PT, R2, R104, RZ, 0x1f ;  /* 0x00001fff68027589 */ /* 0x000e6200000e0000 */
[----:B------:R-:W-:Y:S01]  /*07a0*/  NOP ;  /* 0x0000000000007918 */ /* 0x000fe20000000000 */
[----:B-1----:R-:W-:-:S13]  /*07b0*/  ISETP.NE.AND P0, PT, R2, 0x1, PT ;  /* 0x000000010200780c */ /* 0x002fda0003f05270 */
[----:B------:R-:W-:Y:S05]  /*07c0*/  @P0 BRA `(.L_x_11) ;  /* 0x0000000000400947 */ /* 0x000fea0003800000 */
[----:B------:R-:W1:Y:S01]  /*07d0*/  S2UR UR6, SR_CgaCtaId ;  /* 0x00000000000679c3 */ /* 0x000e620000008800 */
[----:B------:R-:W-:Y:S01]  /*07e0*/  UMOV UR7, 0x400 ;  /* 0x0000040000077882 */ /* 0x000fe20000000000 */
[----:B------:R-:W-:Y:S01]  /*07f0*/  UMOV UR5, 0x20 ;  /* 0x0000002000057882 */ /* 0x000fe20000000000 */
[----:B------:R-:W-:Y:S01]  /*0800*/  UMOV UR4, 0x80 ;  /* 0x0000008000047882 */ /* 0x000fe20000000000 */
[----:B------:R-:W-:-:S04]  /*0810*/  UIADD3 UR10, UPT, UPT, -UR5, 0x100000, URZ ;  /* 0x00100000050a7890 */ /* 0x000fc8000fffe1ff */
[----:B------:R-:W-:Y:S02]  /*0820*/  USHF.L.U32 UR11, UR10, 0xb, URZ ;  /* 0x0000000b0a0b7899 */ /* 0x000fe400080006ff */
[----:B------:R-:W-:Y:S02]  /*0830*/  USHF.L.U32 UR10, UR10, 0x1, URZ ;  /* 0x000000010a0a7899 */ /* 0x000fe400080006ff */
[----:B------:R-:W-:-:S04]  /*0840*/  UIADD3 UR4, UPT, UPT, -UR4, 0x100000, URZ ;  /* 0x0010000004047890 */ /* 0x000fc8000fffe1ff */
[----:B------:R-:W-:Y:S02]  /*0850*/  USHF.L.U32 UR5, UR4, 0xb, URZ ;  /* 0x0000000b04057899 */ /* 0x000fe400080006ff */
[----:B------:R-:W-:Y:S01]  /*0860*/  USHF.L.U32 UR4, UR4, 0x1, URZ ;  /* 0x0000000104047899 */ /* 0x000fe200080006ff */
[----:B------:R-:W-:Y:S01]  /*0870*/  ELECT P0, URZ, PT ;  /* 0x0000000000ff782f */ /* 0x000fe20003800000 */
[----:B-1----:R-:W-:Y:S01]  /*0880*/  ULEA UR6, UR6, UR7, 0x18 ;  /* 0x0000000706067291 */ /* 0x002fe2000f8ec0ff */
[----:B------:R-:W1:Y:S11]  /*0890*/  FENCE.VIEW.ASYNC.S ;  /* 0x00000000000073c6 */ /* 0x000e760000000000 */
[----:B-1----:R1:W2:Y:S01]  /*08a0*/  SYNCS.EXCH.64 URZ, [UR6+0xd0], UR10 ;  /* 0x0000d00a06ff75b2 */ /* 0x0022a20008000100 */
[----:B------:R1:W3:Y:S01]  /*08b0*/  SYNCS.EXCH.64 URZ, [UR6+0xd8], UR4 ;  /* 0x0000d80406ff75b2 */ /* 0x0002e20008000100 */
[----:B------:R-:W-:Y:S01]  /*08c0*/  NOP ;  /* 0x0000000000007918 */ /* 0x000fe20000000000 */
.L_x_11:
[----:B------:R-:W4:Y:S01]  /*08d0*/  SHFL.IDX PT, R2, R104, RZ, 0x1f ;  /* 0x00001fff68027589 */ /* 0x000f2200000e0000 */
[----:B------:R-:W-:Y:S01]  /*08e0*/  NOP ;  /* 0x0000000000007918 */ /* 0x000fe20000000000 */
[----:B----4-:R-:W-:-:S13]  /*08f0*/  ISETP.NE.AND P0, PT, R2, 0x3, PT ;  /* 0x000000030200780c */ /* 0x010fda0003f05270 */
[----:B------:R-:W-:Y:S05]  /*0900*/  @P0 BRA `(.L_x_12) ;  /* 0x0000000000300947 */ /* 0x000fea0003800000 */
[----:B-1----:R-:W1:Y:S01]  /*0910*/  S2UR UR5, SR_CgaCtaId ;  /* 0x00000000000579c3 */ /* 0x002e620000008800 */
[----:B------:R-:W-:Y:S01]  /*0920*/  UMOV UR6, 0x400 ;  /* 0x0000040000067882 */ /* 0x000fe20000000000 */
[----:B------:R-:W-:Y:S01]  /*0930*/  UMOV UR4, 0x20 ;  /* 0x0000002000047882 */ /* 0x000fe20000000000 */
[----:B------:R-:W-:Y:S01]  /*0940*/  ELECT P0, URZ, PT ;  /* 0x0000000000ff782f */ /* 0x000fe20003800000 */
[----:B-1----:R-:W-:Y:S02]  /*0950*/  ULEA UR5, UR5, UR6, 0x18 ;  /* 0x0000000605057291 */ /* 0x002fe4000f8ec0ff */
[----:B------:R-:W-:-:S04]  /*0960*/  UIADD3 UR6, UPT, UPT, -UR4, 0x100000, URZ ;  /* 0x0010000004067890 */ /* 0x000fc8000fffe1ff */
[----:B------:R-:W-:Y:S02]  /*0970*/  USHF.L.U32 UR7, UR6, 0xb, URZ ;  /* 0x0000000b06077899 */ /* 0x000fe400080006ff */
[----:B------:R-:W-:Y:S01]  /*0980*/  USHF.L.U32 UR6, UR6, 0x1, URZ ;  /* 0x0000000106067899 */ /* 0x000fe200080006ff */
[----:B------:R-:W1:Y:S11]  /*0990*/  FENCE.VIEW.ASYNC.S ;  /* 0x00000000000073c6 */ /* 0x000e760000000000 */
[----:B-1----:R4:W1:Y:S01]  /*09a0*/  SYNCS.EXCH.64 URZ, [UR5+0xe0], UR6 ;  /* 0x0000e00605ff75b2 */ /* 0x0028620008000100 */
[----:B------:R4:W1:Y:S02]  /*09b0*/  SYNCS.EXCH.64 URZ, [UR5+0xe8], UR6 ;  /* 0x0000e80605ff75b2 */ /* 0x0008640008000100 */
[----:B----4-:R-:W-:Y:S01]  /*09c0*/  NOP ;  /* 0x0000000000007918 */ /* 0x010fe20000000000 */
.L_x_12:
[----:B------:R-:W4:Y:S01]  /*09d0*/  SHFL.IDX PT, R2, R104, RZ, 0x1f ;  /* 0x00001fff68027589 */ /* 0x000f2200000e0000 */
[----:B------:R-:W-:Y:S01]  /*09e0*/  NOP ;  /* 0x0000000000007918 */ /* 0x000fe20000000000 */
[----:B----4-:R-:W-:-:S13]  /*09f0*/  ISETP.NE.AND P0, PT, R2, 0x4, PT ;  /* 0x000000040200780c */ /* 0x010fda0003f05270 */
[----:B------:R-:W-:Y:S05]  /*0a00*/  @P0 BRA `(.L_x_13) ;  /* 0x00000000004c0947 */ /* 0x000fea0003800000 */
[----:B-1----:R-:W1:Y:S01]  /*0a10*/  S2UR UR5, SR_CgaCtaId ;  /* 0x00000000000579c3 */ /* 0x002e620000008800 */
[----:B------:R-:W-:Y:S01]  /*0a20*/  UMOV UR7, 0x100 ;  /* 0x0000010000077882 */ /* 0x000fe20000000000 */
[----:B------:R-:W-:Y:S01]  /*0a30*/  UMOV UR6, 0x400 ;  /* 0x0000040000067882 */ /* 0x000fe20000000000 */
[----:B------:R-:W-:Y:S01]  /*0a40*/  USEL UR7, UR7, 0xe0, UP2 ;  /* 0x000000e007077887 */ /* 0x000fe20009000000 */
[----:B------:R-:W-:Y:S01]  /*0a50*/  UMOV UR4, 0x1 ;  /* 0x0000000100047882 */ /* 0x000fe20000000000 */
[----:B------:R-:W-:Y:S01]  /*0a60*/  ELECT P0, URZ, PT ;  /* 0x0000000000ff782f */ /* 0x000fe20003800000 */
[----:B------:R-:W-:-:S04]  /*0a70*/  UIADD3 UR10, UPT, UPT, -UR4, 0x100000, URZ ;  /* 0x00100000040a7890 */ /* 0x000fc8000fffe1ff */
[----:B------:R-:W-:Y:S02]  /*0a80*/  USHF.L.U32 UR11, UR10, 0xb, URZ ;  /* 0x0000000b0a0b7899 */ /* 0x000fe400080006ff */
[----:B------:R-:W-:Y:S02]  /*0a90*/  USHF.L.U32 UR10, UR10, 0x1, URZ ;  /* 0x000000010a0a7899 */ /* 0x000fe400080006ff */
[----:B-1----:R-:W-:Y:S02]  /*0aa0*/  ULEA UR5, UR5, UR6, 0x18 ;  /* 0x0000000605057291 */ /* 0x002fe4000f8ec0ff */
[----:B------:R-:W-:-:S04]  /*0ab0*/  UIADD3 UR6, UPT, UPT, -UR7, 0x100000, URZ ;  /* 0x0010000007067890 */ /* 0x000fc8000fffe1ff */
[----:B------:R-:W-:Y:S02]  /*0ac0*/  USHF.L.U32 UR7, UR6, 0xb, URZ ;  /* 0x0000000b06077899 */ /* 0x000fe400080006ff */
[----:B------:R-:W-:Y:S01]  /*0ad0*/  USHF.L.U32 UR6, UR6, 0x1, URZ ;  /* 0x0000000106067899 */ /* 0x000fe200080006ff */
[----:B------:R-:W1:Y:S03]  /*0ae0*/  FENCE.VIEW.ASYNC.S ;  /* 0x00000000000073c6 */ /* 0x000e660000000000 */
[----:B-1----:R4:W1:Y:S08]  /*0af0*/  SYNCS.EXCH.64 URZ, [UR5+0xf0], UR10 ;  /* 0x0000f00a05ff75b2 */ /* 0x0028700008000100 */
[----:B------:R4:W1:Y:S01]  /*0b00*/  SYNCS.EXCH.64 URZ, [UR5+0x100], UR6 ;  /* 0x0001000605ff75b2 */ /* 0x0008620008000100 */
[----:B------:R4:W1:Y:S01]  /*0b10*/  SYNCS.EXCH.64 URZ, [UR5+0xf8], UR10 ;  /* 0x0000f80a05ff75b2 */ /* 0x0008620008000100 */
[----:B------:R4:W1:Y:S02]  /*0b20*/  SYNCS.EXCH.64 URZ, [UR5+0x108], UR6 ;  /* 0x0001080605ff75b2 */ /* 0x0008640008000100 */
[----:B----4-:R-:W-:Y:S01]  /*0b30*/  NOP ;  /* 0x0000000000007918 */ /* 0x010fe20000000000 */
.L_x_13:
[----:B------:R-:W4:Y:S01]  /*0b40*/  SHFL.IDX PT, R2, R104, RZ, 0x1f ;  /* 0x00001fff68027589 */ /* 0x000f2200000e0000 */
[----:B------:R-:W-:Y:S01]  /*0b50*/  NOP ;  /* 0x0000000000007918 */ /* 0x000fe20000000000 */
[----:B----4-:R-:W-:-:S13]  /*0b60*/  ISETP.NE.AND P0, PT, R2, 0x5, PT ;  /* 0x000000050200780c */ /* 0x010fda0003f05270 */
[----:B------:R-:W-:Y:S05]  /*0b70*/  @P0 BRA `(.L_x_14) ;  /* 0x0000000000580947 */ /* 0x000fea0003800000 */
[----:B-1----:R-:W1:Y:S01]  /*0b80*/  S2UR UR6, SR_CgaCtaId ;  /* 0x00000000000679c3 */ /* 0x002e620000008800 */
        /* <DEDUP_REMOVED lines=12> */
[----:B-1----:R4:W1:Y:S01]  /*0c50*/  SYNCS.EXCH.64 URZ, [UR6+0x110], UR10 ;  /* 0x0001100a06ff75b2 */ /* 0x0028620008000100 */
[----:B------:R4:W1:Y:S01]  /*0c60*/  SYNCS.EXCH.64 URZ, [UR6+0x130], UR4 ;  /* 0x0001300406ff75b2 */ /* 0x0008620008000100 */
[----:B------:R4:W1:Y:S01]  /*0c70*/  SYNCS.EXCH.64 URZ, [UR6+0x118], UR10 ;  /* 0x0001180a06ff75b2 */ /* 0x0008620008000100 */
[----:B------:R4:W1:Y:S01]  /*0c80*/  SYNCS.EXCH.64 URZ, [UR6+0x138], UR4 ;  /* 0x0001380406ff75b2 */ /* 0x0008620008000100 */
[----:B------:R4:W1:Y:S01]  /*0c90*/  SYNCS.EXCH.64 URZ, [UR6+0x120], UR10 ;  /* 0x0001200a06ff75b2 */ /* 0x0008620008000100 */
[----:B------:R4:W1:Y:S01]  /*0ca0*/  SYNCS.EXCH.64 URZ, [UR6+0x140], UR4 ;  /* 0x0001400406ff75b2 */ /* 0x0008620008000100 */
[----:B------:R4:W1:Y:S01]  /*0cb0*/  SYNCS.EXCH.64 URZ, [UR6+0x128], UR10 ;  /* 0x0001280a06ff75b2 */ /* 0x0008620008000100 */
[----:B------:R4:W1:Y:S02]  /*0cc0*/  SYNCS.EXCH.64 URZ, [UR6+0x148], UR4 ;  /* 0x0001480406ff75b2 */ /* 0x0008640008000100 */
[----:B----4-:R-:W-:Y:S01]  /*0cd0*/  NOP ;  /* 0x0000000000007918 */ /* 0x010fe20000000000 */
.L_x_14:
        /* <DEDUP_REMOVED lines=14> */
[----:B------:R4:W1:Y:S01]  /*0dc0*/  SYNCS.EXCH.64 URZ, [UR5+0x160], UR6 ;  /* 0x0001600605ff75b2 */ /* 0x0008620008000100 */
[----:B------:R4:W1:Y:S01]  /*0dd0*/  SYNCS.EXCH.64 URZ, [UR5+0x158], UR6 ;  /* 0x0001580605ff75b2 */ /* 0x0008620008000100 */
[----:B------:R4:W1:Y:S02]  /*0de0*/  SYNCS.EXCH.64 URZ, [UR5+0x168], UR6 ;  /* 0x0001680605ff75b2 */ /* 0x0008640008000100 */
[----:B----4-:R-:W-:Y:S01]  /*0df0*/  NOP ;  /* 0x0000000000007918 */ /* 0x010fe20000000000 */
.L_x_15:
[----:B-1----:R-:W1:Y:S01]  /*0e00*/  S2UR UR5, SR_CTAID.X ;  /* 0x00000000000579c3 */ /* 0x002e620000002500 */
[----:B------:R-:W-:-:S05]  /*0e10*/  CS2R.32 R97, SR_CgaSize ;  /* 0x0000000000617805 */ /* 0x000fca0000008a00 */
[----:B------:R-:W-:-:S05]  /*0e20*/  IMAD R97, R97, -0xa0, RZ ;  /* 0xffffff6061617824 */ /* 0x000fca00078e02ff */
[----:B------:R-:W-:-:S14]  /*0e30*/  R2UR UR7, R97 ;  /* 0x00000000610772ca */ /* 0x000fdc00000e0000 */
[----:B------:R-:W4:Y:S01]  /*0e40*/  LDCU UR7, c[0x0][UR7+0x2b0] ;  /* 0x00005600070777ac */ /* 0x000f220008000800 */
[----:B------:R-:W-:Y:S01]  /*0e50*/  NOP ;  /* 0x0000000000007918 */ /* 0x000fe20000000000 */
[----:B------:R-:W-:-:S05]  /*0e60*/  CS2R.32 R97, SR_CgaSize ;  /* 0x0000000000617805 */ /* 0x000fca0000008a00 */
[----:B------:R-:W-:-:S05]  /*0e70*/  IMAD R97, R97, -0xa0, RZ ;  /* 0xffffff6061617824 */ /* 0x000fca00078e02ff */
[----:B------:R-:W-:-:S14]  /*0e80*/  R2UR UR6, R97 ;  /* 0x00000000610672ca */ /* 0x000fdc00000e0000 */
[----:B------:R-:W2:Y:S01]  /*0e90*/  LDCU UR6, c[0x0][UR6+0x2b4] ;  /* 0x00005680060677ac */ /* 0x000ea20008000800 */
[----:B------:R-:W3:Y:S08]  /*0ea0*/  S2UR UR4, SR_CTAID.Y ;  /* 0x00000000000479c3 */ /* 0x000ef00000002600 */
[----:B------:R-:W2:Y:S01]  /*0eb0*/  LDC R9, c[0x0][0xb24] ;  /* 0x0002c900ff097b82 */ /* 0x000ea20000000800 */
[----:B-1----:R-:W-:-:S02]  /*0ec0*/  I2FP.F32.U32 R5, UR5 ;  /* 0x0000000500057c45 */ /* 0x002fc40008201000 */
[----:B------:R-:W-:-:S05]  /*0ed0*/  CS2R.32 R3, SR_CgaSize ;  /* 0x0000000000037805 */ /* 0x000fca0000008a00 */
[----:B------:R-:W-:-:S06]  /*0ee0*/  IMAD R3, R3, -0xa0, RZ ;  /* 0xffffff6003037824 */ /* 0x000fcc00078e02ff */
[----:B------:R-:W1:Y:S01]  /*0ef0*/  LDC R3, c[0x0][R3+0x2a0] ;  /* 0x0000a80003037b82 */ /* 0x000e620000000800 */
[----:B------:R-:W-:Y:S01]  /*0f00*/  MOV R97, UR5 ;  /* 0x0000000500617c02 */ /* 0x000fe20008000f00 */
[----:B----4-:R-:W-:Y:S01]  /*0f10*/  FMUL R5, R5, UR7 ;  /* 0x0000000705057c20 */ /* 0x010fe20008400000 */
[----:B---3--:R-:W-:Y:S02]  /*0f20*/  I2FP.F32.U32 R4, UR4 ;  /* 0x0000000400047c45 */ /* 0x008fe40008201000 */
[----:B------:R-:W-:-:S05]  /*0f30*/  CS2R.32 R2, SR_CgaSize ;  /* 0x0000000000027805 */ /* 0x000fca0000008a00 */
[----:B------:R-:W-:-:S06]  /*0f40*/  IMAD R2, R2, -0xa0, RZ ;  /* 0xffffff6002027824 */ /* 0x000fcc00078e02ff */
[----:B------:R-:W3:Y:S01]  /*0f50*/  LDC R2, c[0x0][R2+0x2a4] ;  /* 0x0000a90002027b82 */ /* 0x000ee20000000800 */
[----:B------:R-:W4:Y:S01]  /*0f60*/  F2I.U32.TRUNC.NTZ R90, R5 ;  /* 0x00000005005a7305 */ /* 0x000f22000020f000 */
[----:B------:R-:W-:Y:S01]  /*0f70*/  MOV R91, UR4 ;  /* 0x00000004005b7c02 */ /* 0x000fe20008000f00 */
[----:B--2---:R-:W-:-:S05]  /*0f80*/  FMUL R4, R4, UR6 ;  /* 0x0000000604047c20 */ /* 0x004fca0008400000 */
[----:B------:R-:W-:Y:S01]  /*0f90*/  BAR.SYNC.DEFER_BLOCKING 0x0 ;  /* 0x0000000000007b1d */ /* 0x000fe20000010000 */
[----:B------:R-:W-:-:S05]  /*0fa0*/  ISETP.GE.AND P0, PT, R9, 0x1, PT ;  /* 0x000000010900780c */ /* 0x000fca0003f06270 */
[----:B------:R-:W2:Y:S02]  /*0fb0*/  F2I.U32.TRUNC.NTZ R79, R4 ;  /* 0x00000004004f7305 */ /* 0x000ea4000020f000 */
[----:B------:R-:W3:Y:S01]  /*0fc0*/  S2UR UR36, SR_CTAID.Z ;  /* 0x00000000002479c3 */ /* 0x000ee20000002700 */
[----:B----4-:R-:W-:-:S05]  /*0fd0*/  IADD3 R90, PT, PT, -R90, RZ, RZ ;  /* 0x000000ff5a5a7210 */ /* 0x010fca0007ffe1ff */
[----:B-1----:R-:W-:Y:S01]  /*0fe0*/  IMAD R90, R3, R90, UR5 ;  /* 0x00000005035a7e24 */ /* 0x002fe2000f8e025a */
[----:B--2---:R-:W-:-:S05]  /*0ff0*/  IADD3 R79, PT, PT, -R79, RZ, RZ ;  /* 0x000000ff4f4f7210 */ /* 0x004fca0007ffe1ff */
[----:B---3--:R-:W-:Y:S01]  /*1000*/  IMAD R79, R2, R79, UR4 ;  /* 0x00000004024f7e24 */ /* 0x008fe2000f8e024f */
[----:B------:R-:W-:Y:S06]  /*1010*/  @!P0 BRA `(.L_x_16) ;  /* 0x0000000000b88947 */ /* 0x000fec0003800000 */
[----:B------:R-:W1:Y:S01]  /*1020*/  LDC.64 R4, c[0x0][0xb18] ;  /* 0x0002c600ff047b82 */ /* 0x000e620000000a00 */
[----:B------:R-:W-:-:S07]  /*1030*/  ISETP.NE.AND P0, PT, R9, 0x1, PT ;  /* 0x000000010900780c */ /* 0x000fce0003f05270 */
[----:B------:R-:W2:Y:S08]  /*1040*/  LDC R10, c[0x0][0xb0c] ;  /* 0x0002c300ff0a7b82 */ /* 0x000eb00000000800 */
[----:B------:R-:W3:Y:S08]  /*1050*/  LDC R11, c[0x0][0x370] ;  /* 0x0000dc00ff0b7b82 */ /* 0x000ef00000000800 */
[----:B------:R-:W4:Y:S01]  /*1060*/  LDC R12, c[0x0][0x374] ;  /* 0x0000dd00ff0c7b82 */ /* 0x000f220000000800 */
[----:B-1----:R-:W-:-:S07]  /*1070*/  ISETP.NE.AND P1, PT, R4, 0x1, PT ;  /* 0x000000010400780c */ /* 0x002fce0003f25270 */
[----:B------:R-:W3:Y:S01]  /*1080*/  LDC.64 R6, c[0x0][0xb10] ;  /* 0x0002c400ff067b82 */ /* 0x000ee20000000a00 */
[----:B--2---:R-:W-:-:S07]  /*1090*/  ISETP.NE.AND P2, PT, R10, 0x1, PT ;  /* 0x000000010a00780c */ /* 0x004fce0003f45270 */
[----:B------:R-:W1:Y:S08]  /*10a0*/  LDC R8, c[0x0][0xb20] ;  /* 0x0002c800ff087b82 */ /* 0x000e700000000800 */
[----:B------:R-:W2:Y:S01]  /*10b0*/  LDC.64 R2, c[0x0][0xb28] ;  /* 0x0002ca00ff027b82 */ /* 0x000ea20000000a00 */
[----:B----4-:R-:W-:-:S04]  /*10c0*/  IMAD.HI.U32 R13, R12, R5, RZ ;  /* 0x000000050c0d7227 */ /* 0x010fc800078e00ff */
[----:B------:R-:W-:-:S04]  /*10d0*/  IMAD.HI.U32 R5, R91, R5, RZ ;  /* 0x000000055b057227 */ /* 0x000fc800078e00ff */
[----:B---3--:R-:W-:-:S04]  /*10e0*/  IMAD.HI.U32 R14, R11, R6, RZ ;  /* 0x000000060b0e7227 */ /* 0x008fc800078e00ff */
[----:B------:R-:W-:Y:S01]  /*10f0*/  IMAD.HI.U32 R16, R97, R6, RZ ;  /* 0x0000000661107227 */ /* 0x000fe200078e00ff */
[-C--:B------:R-:W-:Y:S02]  /*1100*/  @P2 SHF.R.U32.HI R11, RZ, R7.reuse, R14 ;  /* 0x00000007ff0b2219 */ /* 0x080fe4000001160e */
[-C--:B-1----:R-:W-:Y:S02]  /*1110*/  @P1 SHF.R.U32.HI R12, RZ, R8.reuse, R13 ;  /* 0x00000008ff0c1219 */ /* 0x082fe4000001160d */
[----:B------:R-:W-:Y:S02]  /*1120*/  SHF.R.U32.HI R8, RZ, R8, R5 ;  /* 0x00000008ff087219 */ /* 0x000fe40000011605 */
[----:B------:R-:W-:Y:S02]  /*1130*/  SHF.R.U32.HI R16, RZ, R7, R16 ;  /* 0x00000007ff107219 */ /* 0x000fe40000011610 */
[----:B------:R-:W-:Y:S01]  /*1140*/  SEL R5, R91, R8, !P1 ;  /* 0x000000085b057207 */ /* 0x000fe20004800000 */
[----:B--2---:R-:W-:Y:S01]  /*1150*/  IMAD.HI.U32 R14, R12, R2, RZ ;  /* 0x000000020c0e7227 */ /* 0x004fe200078e00ff */
[----:B------:R-:W-:-:S03]  /*1160*/  SEL R7, R97, R16, !P2 ;  /* 0x0000001061077207 */ /* 0x000fc60005000000 */
[----:B------:R-:W-:Y:S01]  /*1170*/  IMAD.HI.U32 R6, R11, R2, RZ ;  /* 0x000000020b067227 */ /* 0x000fe200078e00ff */
[----:B------:R-:W-:-:S04]  /*1180*/  @P0 SHF.R.U32.HI R12, RZ, R3, R14 ;  /* 0x00000003ff0c0219 */ /* 0x000fc8000001160e */
[----:B------:R-:W-:Y:S01]  /*1190*/  @P0 SHF.R.U32.HI R11, RZ, R3, R6 ;  /* 0x00000003ff0b0219 */ /* 0x000fe20000011606 */
[----:B------:R-:W-:-:S04]  /*11a0*/  IMAD R12, R12, R9, RZ ;  /* 0x000000090c0c7224 */ /* 0x000fc800078e02ff */
[----:B------:R-:W-:Y:S01]  /*11b0*/  IMAD R6, R11, R9, RZ ;  /* 0x000000090b067224 */ /* 0x000fe200078e02ff */
[----:B------:R-:W-:-:S04]  /*11c0*/  ISETP.GE.AND P1, PT, R5, R12, PT ;  /* 0x0000000c0500720c */ /* 0x000fc80003f26270 */
[----:B------:R-:W-:Y:S01]  /*11d0*/  ISETP.GE.OR P1, PT, R7, R6, P1 ;  /* 0x000000060700720c */ /* 0x000fe20000f26670 */
[----:B------:R-:W-:-:S05]  /*11e0*/  IMAD.HI.U32 R6, R5, R2, RZ ;  /* 0x0000000205067227 */ /* 0x000fca00078e00ff */
[----:B------:R-:W-:-:S04]  /*11f0*/  SHF.R.U32.HI R6, RZ, R3, R6 ;  /* 0x00000003ff067219 */ /* 0x000fc80000011606 */
[----:B------:R-:W-:-:S03]  /*1200*/  SEL R6, R5, R6, !P0 ;  /* 0x0000000605067207 */ /* 0x000fc60004000000 */
[----:B------:R-:W-:Y:S01]  /*1210*/  @!P1 IMAD.HI.U32 R8, R7, R2, RZ ;  /* 0x0000000207089227 */ /* 0x000fe200078e00ff */
[----:B------:R-:W-:-:S04]  /*1220*/  IADD3 R2, PT, PT, -R6, RZ, RZ ;  /* 0x000000ff06027210 */ /* 0x000fc80007ffe1ff */
[----:B------:R-:W-:Y:S01]  /*1230*/  @!P1 SHF.R.U32.HI R8, RZ, R3, R8 ;  /* 0x00000003ff089219 */ /* 0x000fe20000011608 */
[----:B------:R-:W-:-:S03]  /*1240*/  IMAD R2, R9, R2, R5 ;  /* 0x0000000209027224 */ /* 0x000fc600078e0205 */
[----:B------:R-:W-:Y:S02]  /*1250*/  @!P1 SEL R3, R7, R8, !P0 ;  /* 0x0000000807039207 */ /* 0x000fe40004000000 */
[----:B------:R-:W-:-:S03]  /*1260*/  IADD3 R8, PT, PT, -R5, RZ, RZ ;  /* 0x000000ff05087210 */ /* 0x000fc60007ffe1ff */
[--C-:B------:R-:W-:Y:S02]  /*1270*/  @!P1 IMAD.IADD R6, R6, 0x1, -R3.reuse ;  /* 0x0000000106069824 */ /* 0x100fe400078e0a03 */
[----:B------:R-:W-:Y:S01]  /*1280*/  @!P1 IMAD R3, R2, R11, R3 ;  /* 0x0000000b02039224 */ /* 0x000fe200078e0203 */
[----:B------:R-:W-:Y:S01]  /*1290*/  IADD3 R2, PT, PT, -R7, RZ, RZ ;  /* 0x000000ff07027210 */ /* 0x000fe20007ffe1ff */
[----:B------:R-:W-:Y:S02]  /*12a0*/  @!P1 IMAD R5, R6, R9, R7 ;  /* 0x0000000906059224 */ /* 0x000fe400078e0207 */
[----:B------:R-:W-:Y:S02]  /*12b0*/  IMAD R8, R4, R8, R91 ;  /* 0x0000000804087224 */ /* 0x000fe400078e025b */
[----:B------:R-:W-:Y:S02]  /*12c0*/  @!P1 IMAD.MOV.U32 R7, RZ, RZ, R3 ;  /* 0x000000ffff079224 */ /* 0x000fe400078e0003 */
[----:B------:R-:W-:-:S02]  /*12d0*/  IMAD R2, R10, R2, R97 ;  /* 0x000000020a027224 */ /* 0x000fc400078e0261 */
[----:B------:R-:W-:Y:S02]  /*12e0*/  IMAD R91, R5, R4, R8 ;  /* 0x00000004055b7224 */ /* 0x000fe400078e0208 */
[----:B------:R-:W-:Y:S02]  /*12f0*/  IMAD R97, R7, R10, R2 ;  /* 0x0000000a07617224 */ /* 0x000fe400078e0202 */
.L_x_16:
[----:B------:R-:W1:Y:S01]  /*1300*/  LDCU UR4, c[0x0][0xb30] ;  /* 0x00016600ff0477ac */ /* 0x000e620008000800 */
[----:B------:R-:W2:Y:S08]  /*1310*/  S2UR UR37, SR_CgaCtaId ;  /* 0x00000000002579c3 */ /* 0x000eb00000008800 */
[----:B------:R-:W3:Y:S01]  /*1320*/  LDC R40, c[0x0][0xb24] ;  /* 0x0002c900ff287b82 */ /* 0x000ee20000000800 */
[----:B-1----:R-:W-:-:S09]  /*1330*/  UISETP.NE.AND UP1, UPT, UR4, 0x1, UPT ;  /* 0x000000010400788c */ /* 0x002fd2000bf25270 */
[----:B--2---:R-:W-:Y:S05]  /*1340*/  BRA.U UP1, `(.L_x_17) ;  /* 0x0000000101407547 */ /* 0x004fea000b800000 */
[----:B------:R-:W1:Y:S08]  /*1350*/  LDC.64 R4, c[0x0][0xb10] ;  /* 0x0002c400ff047b82 */ /* 0x000e700000000a00 */
[----:B------:R-:W2:Y:S08]  /*1360*/  LDC.64 R2, c[0x0][0xb18] ;  /* 0x0002c600ff027b82 */ /* 0x000eb00000000a00 */
[----:B------:R-:W4:Y:S08]  /*1370*/  LDC R6, c[0x0][0xb20] ;  /* 0x0002c800ff067b82 */ /* 0x000f300000000800 */
[----:B------:R-:W3:Y:S01]  /*1380*/  LDC R8, c[0x0][0xb0c] ;  /* 0x0002c300ff087b82 */ /* 0x000ee20000000800 */
[----:B-1----:R-:W-:-:S05]  /*1390*/  IMAD.HI.U32 R4, R97, R4, RZ ;  /* 0x0000000461047227 */ /* 0x002fca00078e00ff */
[----:B------:R-:W-:Y:S01]  /*13a0*/  SHF.R.U32.HI R4, RZ, R5, R4 ;  /* 0x00000005ff047219 */ /* 0x000fe20000011604 */
[----:B--2---:R-:W-:Y:S01]  /*13b0*/  IMAD.HI.U32 R3, R91, R3, RZ ;  /* 0x000000035b037227 */ /* 0x004fe200078e00ff */
[----:B------:R-:W-:-:S04]  /*13c0*/  ISETP.NE.AND P0, PT, R2, 0x1, PT ;  /* 0x000000010200780c */ /* 0x000fc80003f05270 */
[----:B----4-:R-:W-:-:S04]  /*13d0*/  SHF.R.U32.HI R6, RZ, R6, R3 ;  /* 0x00000006ff067219 */ /* 0x010fc80000011603 */
[----:B------:R-:W-:Y:S02]  /*13e0*/  SEL R3, R91, R6, !P0 ;  /* 0x000000065b037207 */ /* 0x000fe40004000000 */
[----:B---3--:R-:W-:-:S04]  /*13f0*/  ISETP.NE.AND P1, PT, R8, 0x1, PT ;  /* 0x000000010800780c */ /* 0x008fc80003f25270 */
[----:B------:R-:W-:-:S05]  /*1400*/  SEL R4, R97, R4, !P1 ;  /* 0x0000000461047207 */ /* 0x000fca0004800000 */
[----:B------:R-:W-:Y:S02]  /*1410*/  IMAD.IADD R5, R3, 0x1, -R4 ;  /* 0x0000000103057824 */ /* 0x000fe400078e0a04 */
[----:B------:R-:W-:Y:S02]  /*1420*/  IMAD.IADD R3, R4, 0x1, -R3 ;  /* 0x0000000104037824 */ /* 0x000fe400078e0a03 */
[----:B------:R-:W-:Y:S02]  /*1430*/  IMAD R97, R5, R8, R97 ;  /* 0x0000000805617224 */ /* 0x000fe400078e0261 */
[----:B------:R-:W-:-:S07]  /*1440*/  IMAD R91, R3, R2, R91 ;  /* 0x00000002035b7224 */ /* 0x000fce00078e025b */
.L_x_17:
[----:B------:R-:W-:Y:S01]  /*1450*/  BAR.SYNC.DEFER_BLOCKING 0x0 ;  /* 0x0000000000007b1d */ /* 0x000fe20000010000 */
[----:B------:R-:W-:Y:S01]  /*1460*/  UISETP.NE.AND UP1, UPT, UR8, 0x2, UPT ;  /* 0x000000020800788c */ /* 0x000fe2000bf25270 */
[----:B------:R-:W-:Y:S02]  /*1470*/  ISETP.NE.OR P5, PT, R0, 0x2, !P5 ;  /* 0x000000020000780c */ /* 0x000fe40006fa5670 */
[----:B------:R-:W-:-:S06]  /*1480*/  LOP3.LUT R2, R101, 0x1f, RZ, 0xc0, !PT ;  /* 0x0000001f65027812 */ /* 0x000fcc00078ec0ff */
[----:B------:R-:W-:Y:S05]  /*1490*/  BRA.U UP1, `(.L_x_18) ;  /* 0x0000001501987547 */ /* 0x000fea000b800000 */
[----:B------:R-:W1:Y:S01]  /*14a0*/  LDCU UR13, c[0x0][0x38c] ;  /* 0x00007180ff0d77ac */ /* 0x000e620008000800 */
[----:B------:R-:W2:Y:S01]  /*14b0*/  LDC R9, c[0x0][0x370] ;  /* 0x0000dc00ff097b82 */ /* 0x000ea20000000800 */
[----:B------:R-:W-:Y:S01]  /*14c0*/  PLOP3.LUT P1, PT, PT, PT, UP2, 0x80, 0x8 ;  /* 0x000000000008781c */ /* 0x000fe20003f2f028 */
[----:B------:R-:W-:Y:S01]  /*14d0*/  IMAD.MOV.U32 R15, RZ, RZ, 0x1 ;  /* 0x00000001ff0f7424 */ /* 0x000fe200078e00ff */
[----:B------:R-:W-:Y:S01]  /*14e0*/  ISETP.EQ.OR P4, PT, R2, RZ, P5 ;  /* 0x000000ff0200720c */ /* 0x000fe20002f82670 */
[----:B------:R-:W-:Y:S01]  /*14f0*/  IMAD.MOV.U32 R14, RZ, RZ, RZ ;  /* 0x000000ffff0e7224 */ /* 0x000fe200078e00ff */
[----:B------:R-:W-:Y:S02]  /*1500*/  PLOP3.LUT P1, PT, P1, PT, PT, 0x8, 0x80 ;  /* 0x000000000080781c */ /* 0x000fe40000f2e170 */
[----:B------:R-:W-:Y:S01]  /*1510*/  CS2R R12, SRZ ;  /* 0x00000000000c7805 */ /* 0x000fe2000001ff00 */
[----:B------:R-:W-:Y:S01]  /*1520*/  IMAD.MOV.U32 R10, RZ, RZ, 0x1 ;  /* 0x00000001ff0a7424 */ /* 0x000fe200078e00ff */
[----:B------:R-:W4:Y:S01]  /*1530*/  LDC R0, c[0x0][0x374] ;  /* 0x0000dd00ff007b82 */ /* 0x000f220000000800 */
[----:B------:R-:W2:Y:S01]  /*1540*/  LDCU.64 UR22, c[0x0][0x348] ;  /* 0x00006900ff1677ac */ /* 0x000ea20008000a00 */
[----:B------:R-:W-:Y:S01]  /*1550*/  UMOV UR6, URZ ;  /* 0x000000ff00067c82 */ /* 0x000fe20008000000 */
[----:B-1----:R-:W-:-:S04]  /*1560*/  UIADD3 UR5, UPT, UPT, UR13, 0x7f, URZ ;  /* 0x0000007f0d057890 */ /* 0x002fc8000fffe0ff */
[----:B------:R-:W-:-:S04]  /*1570*/  USHF.R.S32.HI UR4, URZ, 0x1f, UR5 ;  /* 0x0000001fff047899 */ /* 0x000fc80008011405 */
[----:B------:R-:W-:-:S04]  /*1580*/  ULEA.HI UR4, UR4, UR5, URZ, 0x7 ;  /* 0x0000000504047291 */ /* 0x000fc8000f8f38ff */
[----:B------:R-:W-:Y:S02]  /*1590*/  USHF.R.S32.HI UR15, URZ, 0x7, UR4 ;  /* 0x00000007ff0f7899 */ /* 0x000fe40008011404 */
[----:B------:R-:W-:Y:S02]  /*15a0*/  UIADD3 UR4, UPT, UPT, UR13, -0x1, URZ ;  /* 0xffffffff0d047890 */ /* 0x000fe4000fffe0ff */
[----:B------:R-:W-:Y:S02]  /*15b0*/  UISETP.LT.U32.AND UP0, UPT, UR15, 0xd, UPT ;  /* 0x0000000d0f00788c */ /* 0x000fe4000bf01070 */
[----:B------:R-:W-:Y:S02]  /*15c0*/  UISETP.GE.U32.AND UP1, UPT, UR4, -0xff, UPT ;  /* 0xffffff010400788c */ /* 0x000fe4000bf26070 */
[----:B------:R-:W-:Y:S02]  /*15d0*/  USEL UR14, UR15, 0xd, UP0 ;  /* 0x0000000d0f0e7887 */ /* 0x000fe40008000000 */
[----:B------:R-:W-:-:S02]  /*15e0*/  UIADD3 UR13, UPT, UPT, UR13, 0xfe, URZ ;  /* 0x000000fe0d0d7890 */ /* 0x000fc4000fffe0ff */
[----:B------:R-:W-:Y:S02]  /*15f0*/  UIADD3 UR5, UPT, UPT, UR14, -0x1, URZ ;  /* 0xffffffff0e057890 */ /* 0x000fe4000fffe0ff */
[----:B------:R-:W-:-:S03]  /*1600*/  UIADD3 UR7, UPT, UPT, UR15, -UR14, URZ ;  /* 0x8000000e0f077290 */ /* 0x000fc6000fffe0ff */
[----:B------:R-:W-:-:S04]  /*1610*/  @UP1 UIADD3 UR5, UPT, UPT, UR14, URZ, URZ ;  /* 0x000000ff0e051290 */ /* 0x000fc8000fffe0ff */
[----:B--2---:R-:W-:-:S12]  /*1620*/  UIADD3 UR5, UPT, UPT, UR5, 0x1, URZ ;  /* 0x0000000105057890 */ /* 0x004fd8000fffe0ff */
.L_x_36:
[----:B------:R-:W-:Y:S01]  /*1630*/  UISETP.NE.AND UP0, UPT, UR37, URZ, UPT ;  /* 0x000000ff2500728c */ /* 0x000fe2000bf05270 */
[----:B------:R-:W1:Y:S08]  /*1640*/  S2UR UR37, SR_CgaCtaId ;  /* 0x00000000002579c3 */ /* 0x000e700000008800 */
[----:B------:R-:W-:Y:S05]  /*1650*/  BRA.U UP0, `(.L_x_19) ;  /* 0x0000000100347547 */ /* 0x000fea000b800000 */
[----:B------:R-:W2:Y:S01]  /*1660*/  S2R R2, SR_CgaCtaId ;  /* 0x0000000000027919 */ /* 0x000ea20000008800 */
[----:B------:R-:W-:-:S04]  /*1670*/  MOV R3, 0x400 ;  /* 0x0000040000037802 */ /* 0x000fc80000000f00 */
[----:B--2---:R-:W-:Y:S02]  /*1680*/  LEA R3, R2, R3, 0x18 ;  /* 0x0000000302037211 */ /* 0x004fe400078ec0ff */
[----:B------:R-:W-:-:S03]  /*1690*/  SHF.L.U32 R2, R10, 0x1f, RZ ;  /* 0x0000001f0a027819 */ /* 0x000fc600000006ff */
[----:B------:R-:W-:-:S04]  /*16a0*/  IMAD R3, R12, 0x8, R3 ;  /* 0x000000080c037824 */ /* 0x000fc800078e0203 */
[----:B------:R-:W2:Y:S02]  /*16b0*/  SYNCS.PHASECHK.TRANS64.TRYWAIT P0, [R3+URZ+0x160], R2 ;  /* 0x00016002030075a7 */ /* 0x000ea400080011ff */
[----:B--2---:R-:W-:Y:S05]  /*16c0*/  @!P0 BRA `(.L_x_20) ;  /* 0x0000005000388947 */ /* 0x004fea0003800000 */
.L_x_105:
[----:B------:R-:W-:Y:S01]  /*16d0*/  VIADD R12, R12, 0x1 ;  /* 0x000000010c0c7836 */ /* 0x000fe20000000000 */
[----:B------:R2:W-:Y:S04]  /*16e0*/  SYNCS.ARRIVE.TRANS64.A1T0 RZ, [R3+URZ+0x150], RZ ;  /* 0x000150ff03ff79a7 */ /* 0x0005e800081000ff */
[----:B------:R-:W-:-:S04]  /*16f0*/  ISETP.NE.AND P0, PT, R12, 0x2, PT ;  /* 0x000000020c00780c */ /* 0x000fc80003f05270 */
[----:B------:R-:W-:Y:S02]  /*1700*/  SEL R12, R12, RZ, P0 ;  /* 0x000000ff0c0c7207 */ /* 0x000fe40000000000 */
[----:B--2---:R-:W-:-:S04]  /*1710*/  SEL R3, RZ, 0x1, P0 ;  /* 0x00000001ff037807 */ /* 0x004fc80000000000 */
[----:B------:R-:W-:-:S07]  /*1720*/  LOP3.LUT R10, R10, R3, RZ, 0x3c, !PT ;  /* 0x000000030a0a7212 */ /* 0x000fce00078e3cff */
.L_x_19:
[----:B------:R-:W-:Y:S01]  /*1730*/  UMOV UR4, 0x400 ;  /* 0x0000040000047882 */ /* 0x000fe20000000000 */
[----:B------:R-:W-:Y:S01]  /*1740*/  SHF.L.U32 R2, R15, 0x1f, RZ ;  /* 0x0000001f0f027819 */ /* 0x000fe200000006ff */
[----:B-1----:R-:W-:Y:S01]  /*1750*/  ULEA UR4, UR37, UR4, 0x18 ;  /* 0x0000000425047291 */ /* 0x002fe2000f8ec0ff */
[----:B------:R-:W-:Y:S01]  /*1760*/  R2UR UR34, R97 ;  /* 0x00000000612272ca */ /* 0x000fe200000e0000 */
[----:B------:R-:W-:Y:S01]  /*1770*/  UISETP.GE.U32.AND UP0, UPT, UR13, 0xff, UPT ;  /* 0x000000ff0d00788c */ /* 0x000fe2000bf06070 */
[----:B------:R-:W-:Y:S01]  /*1780*/  R2UR UR11, R91 ;  /* 0x000000005b0b72ca */ /* 0x000fe200000e0000 */
[----:B------:R-:W-:Y:S01]  /*1790*/  ULEA UR8, UR6, UR4, 0x3 ;  /* 0x0000000406087291 */ /* 0x000fe2000f8e18ff */
[----:B------:R-:W-:-:S08]  /*17a0*/  UMOV UR24, URZ ;  /* 0x000000ff00187c82 */ /* 0x000fd00008000000 */
[----:B------:R1:W2:Y:S01]  /*17b0*/  SYNCS.PHASECHK.TRANS64.TRYWAIT P0, [UR8+0x68], R2 ;  /* 0x00006802ff0075a7 */ /* 0x0002a20008001108 */
[----:B------:R-:W-:Y:S02]  /*17c0*/  USHF.L.U32 UR34, UR34, 0x6, URZ ;  /* 0x0000000622227899 */ /* 0x000fe400080006ff */
[----:B------:R-:W-:Y:S01]  /*17d0*/  USHF.L.U32 UR11, UR11, 0x6, URZ ;  /* 0x000000060b0b7899 */ /* 0x000fe200080006ff */
[----:B------:R-:W-:Y:S11]  /*17e0*/  BRA.U !UP0, `(.L_x_21) ;  /* 0x0000000108a47547 */ /* 0x000ff6000b800000 */
[----:B------:R-:W-:Y:S01]  /*17f0*/  UMOV UR16, URZ ;  /* 0x000000ff00107c82 */ /* 0x000fe20008000000 */
[----:B------:R-:W-:-:S05]  /*1800*/  UMOV UR17, UR6 ;  /* 0x0000000600117c82 */ /* 0x000fca0008000000 */
.L_x_26:
[----:B-1----:R-:W-:Y:S01]  /*1810*/  ULEA UR33, UR17, UR4, 0x3 ;  /* 0x0000000411217291 */ /* 0x002fe2000f8e18ff */
[----:B--2---:R-:W-:Y:S01]  /*1820*/  @!P5 MOV R3, 0x4000 ;  /* 0x000040000003d802 */ /* 0x004fe20000000f00 */
[----:B--2---:R-:W-:Y:S10]  /*1830*/  @P0 BRA `(.L_x_22) ;  /* 0x00000000000c0947 */ /* 0x004ff40003800000 */
[----:B------:R-:W-:-:S04]  /*1840*/  SHF.L.U32 R5, R15, 0x1f, RZ ;  /* 0x0000001f0f057819 */ /* 0x000fc800000006ff */
[----:B------:R-:W2:Y:S02]  /*1850*/  SYNCS.PHASECHK.TRANS64.TRYWAIT P0, [UR33+0x68], R5 ;  /* 0x00006805ff0075a7 */ /* 0x000ea40008001121 */
[----:B--2---:R-:W-:Y:S05]  /*1860*/  @!P0 BRA `(.L_x_23) ;  /* 0x0000004c00e48947 */ /* 0x004fea0003800000 */
.L_x_22:
[----:B------:R2:W-:Y:S01]  /*1870*/  @!P5 SYNCS.ARRIVE.TRANS64 RZ, [UR33], R3 ;  /* 0x00000003ffffd9a7 */ /* 0x0005e20008000021 */
[----:B------:R-:W-:Y:S04]  /*1880*/  BSSY.RECONVERGENT B0, `(.L_x_24) ;  /* 0x0000003000007945 */ /* 0x000fe80003800200 */
[----:B------:R-:W-:Y:S05]  /*1890*/  @P4 BRA `(.L_x_25) ;  /* 0x0000000000044947 */ /* 0x000fea0003800000 */
[----:B------:R-:W-:Y:S05]  /*18a0*/  BPT.TRAP 0x1 ;  /* 0x000000040000795c */ /* 0x000fea0000300000 */
.L_x_25:
[----:B------:R-:W-:Y:S05]  /*18b0*/  BSYNC.RECONVERGENT B0 ;  /* 0x0000000000007941 */ /* 0x000fea0003800200 */
.L_x_24:
[----:B------:R-:W-:Y:S02]  /*18c0*/  UIADD3 UR6, UPT, UPT, UR17, 0x1, URZ ;  /* 0x0000000111067890 */ /* 0x000fe4000fffe0ff */
[----:B------:R-:W-:Y:S02]  /*18d0*/  UIADD3 UR26, UP1, UPT, UR22, 0x80, URZ ;  /* 0x00000080161a7890 */ /* 0x000fe4000ff3e0ff */
[----:B------:R-:W-:Y:S02]  /*18e0*/  UISETP.NE.AND UP0, UPT, UR6, 0xd, UPT ;  /* 0x0000000d0600788c */ /* 0x000fe4000bf05270 */
[----:B------:R-:W-:Y:S02]  /*18f0*/  USHF.L.U32 UR35, UR16, 0x7, URZ ;  /* 0x0000000710237899 */ /* 0x000fe400080006ff */
[----:B------:R-:W-:Y:S02]  /*1900*/  USEL UR9, URZ, 0x1, UP0 ;  /* 0x00000001ff097887 */ /* 0x000fe40008000000 */
[----:B------:R-:W-:-:S02]  /*1910*/  USEL UR6, UR6, URZ, UP0 ;  /* 0x000000ff06067287 */ /* 0x000fc40008000000 */
[----:B------:R-:W-:Y:S02]  /*1920*/  UIADD3 UR20, UP0, UPT, UR22, 0x180, URZ ;  /* 0x0000018016147890 */ /* 0x000fe4000ff1e0ff */
[----:B------:R-:W-:Y:S01]  /*1930*/  ULEA UR8, UR6, UR4, 0x3 ;  /* 0x0000000406087291 */ /* 0x000fe2000f8e18ff */
[----:B------:R-:W-:Y:S01]  /*1940*/  LOP3.LUT R15, R15, UR9, RZ, 0x3c, !PT ;  /* 0x000000090f0f7c12 */ /* 0x000fe2000f8e3cff */
[----:B------:R-:W-:Y:S02]  /*1950*/  UIADD3.X UR27, UPT, UPT, URZ, UR23, URZ, UP1, !UPT ;  /* 0x00000017ff1b7290 */ /* 0x000fe40008ffe4ff */
[----:B------:R-:W-:Y:S01]  /*1960*/  UIADD3.X UR21, UPT, UPT, URZ, UR23, URZ, UP0, !UPT ;  /* 0x00000017ff157290 */ /* 0x000fe200087fe4ff */
[----:B-1----:R-:W-:Y:S01]  /*1970*/  SHF.L.U32 R2, R15, 0x1f, RZ ;  /* 0x0000001f0f027819 */ /* 0x002fe200000006ff */
[----:B------:R-:W-:Y:S01]  /*1980*/  UMOV UR18, 0x0 ;  /* 0x0000000000127882 */ /* 0x000fe20000000000 */
[----:B------:R-:W-:Y:S01]  /*1990*/  UMOV UR19, 0x10000000 ;  /* 0x1000000000137882 */ /* 0x000fe20000000000 */
[----:B------:R-:W-:Y:S01]  /*19a0*/  UMOV UR12, UR36 ;  /* 0x00000024000c7c82 */ /* 0x000fe20008000000 */
[----:B------:R1:W1:Y:S01]  /*19b0*/  SYNCS.PHASECHK.TRANS64.TRYWAIT P0, [UR8+0x68], R2 ;  /* 0x00006802ff0075a7 */ /* 0x0002620008001108 */
[----:B------:R-:W-:Y:S01]  /*19c0*/  ULEA UR8, UR17, UR4, 0xd ;  /* 0x0000000411087291 */ /* 0x000fe2000f8e68ff */
[----:B------:R-:W-:Y:S01]  /*19d0*/  UMOV UR9, UR33 ;  /* 0x0000002100097c82 */ /* 0x000fe20008000000 */
[----:B------:R-:W-:-:S02]  /*19e0*/  UMOV UR10, UR35 ;  /* 0x00000023000a7c82 */ /* 0x000fc40008000000 */
[----:B------:R-:W-:Y:S02]  /*19f0*/  UIADD3 UR32, UPT, UPT, UR8, 0x2400, URZ ;  /* 0x0000240008207890 */ /* 0x000fe4000fffe0ff */
[----:B------:R-:W-:Y:S02]  /*1a00*/  UIADD3 UR8, UPT, UPT, UR8, 0x1c400, URZ ;  /* 0x0001c40008087890 */ /* 0x000fe4000fffe0ff */
[----:B------:R-:W-:Y:S01]  /*1a10*/  UIADD3 UR16, UPT, UPT, UR16, 0x1, URZ ;  /* 0x0000000110107890 */ /* 0x000fe2000fffe0ff */
[----:B------:R-:W-:Y:S01]  /*1a20*/  UMOV UR24, UR5 ;  /* 0x0000000500187c82 */ /* 0x000fe20008000000 */
[----:B------:R-:W-:Y:S02]  /*1a30*/  UMOV UR17, UR6 ;  /* 0x0000000600117c82 */ /* 0x000fe40008000000 */
[----:B------:R-:W-:Y:S01]  /*1a40*/  UISETP.NE.AND UP0, UPT, UR16, UR5, UPT ;  /* 0x000000051000728c */ /* 0x000fe2000bf05270 */
[----:B------:R1:W-:Y:S02]  /*1a50*/  UTMALDG.3D [UR32], [UR26], desc[UR18] ;  /* 0x000012201a0075b4 */ /* 0x0003e40008011000 */
[----:B------:R1:W-:Y:S06]  /*1a60*/  UTMALDG.3D [UR8], [UR20], desc[UR18] ;  /* 0x00001208140075b4 */ /* 0x0003ec0008011000 */
[----:B------:R-:W-:Y:S05]  /*1a70*/  BRA.U UP0, `(.L_x_26) ;  /* 0xfffffffd00647547 */ /* 0x000fea000b83ffff */
.L_x_21:
[----:B-1----:R-:W-:Y:S01]  /*1a80*/  ULEA UR8, UR6, UR4, 0x3 ;  /* 0x0000000406087291 */ /* 0x002fe2000f8e18ff */
[----:B------:R-:W-:Y:S01]  /*1a90*/  SHF.L.U32 R2, R15, 0x1f, RZ ;  /* 0x0000001f0f027819 */ /* 0x000fe200000006ff */
[----:B------:R-:W-:Y:S01]  /*1aa0*/  @!P1 SYNCS.ARRIVE.TRANS64.A1T0 RZ, [UR4+0xe8], RZ ;  /* 0x0000e8ffffff99a7 */ /* 0x000fe20008100004 */
[----:B------:R-:W-:-:S06]  /*1ab0*/  UISETP.GT.AND UP0, UPT, UR15, UR14, UPT ;  /* 0x0000000e0f00728c */ /* 0x000fcc000bf04270 */
[----:B--2---:R1:W2:Y:S03]  /*1ac0*/  SYNCS.PHASECHK.TRANS64.TRYWAIT P0, [UR8+0x68], R2 ;  /* 0x00006802ff0075a7 */ /* 0x0042a60008001108 */
[----:B------:R-:W-:Y:S05]  /*1ad0*/  BRA.U !UP0, `(.L_x_27) ;  /* 0x0000000108a87547 */ /* 0x000fea000b800000 */
[----:B------:R-:W-:Y:S01]  /*1ae0*/  UIADD3 UR21, UPT, UPT, UR7, UR24, URZ ;  /* 0x0000001807157290 */ /* 0x000fe2000fffe0ff */
[----:B------:R-:W-:-:S11]  /*1af0*/  UMOV UR25, UR6 ;  /* 0x0000000600197c82 */ /* 0x000fd60008000000 */
.L_x_32:
[----:B-1----:R-:W-:Y:S01]  /*1b00*/  ULEA UR17, UR25, UR4, 0x3 ;  /* 0x0000000419117291 */ /* 0x002fe2000f8e18ff */
[----:B--2---:R-:W-:Y:S01]  /*1b10*/  @!P5 MOV R3, 0x4000 ;  /* 0x000040000003d802 */ /* 0x004fe20000000f00 */
[----:B--2---:R-:W-:Y:S10]  /*1b20*/  @P0 BRA `(.L_x_28) ;  /* 0x00000000000c0947 */ /* 0x004ff40003800000 */
[----:B------:R-:W-:-:S04]  /*1b30*/  SHF.L.U32 R5, R15, 0x1f, RZ ;  /* 0x0000001f0f057819 */ /* 0x000fc800000006ff */
[----:B------:R-:W2:Y:S02]  /*1b40*/  SYNCS.PHASECHK.TRANS64.TRYWAIT P0, [UR17+0x68], R5 ;  /* 0x00006805ff0075a7 */ /* 0x000ea40008001111 */
[----:B--2---:R-:W-:Y:S05]  /*1b50*/  @!P0 BRA `(.L_x_29) ;  /* 0x0000004c00408947 */ /* 0x004fea0003800000 */
.L_x_28:
[----:B------:R2:W-:Y:S01]  /*1b60*/  @!P5 SYNCS.ARRIVE.TRANS64 RZ, [UR17], R3 ;  /* 0x00000003ffffd9a7 */ /* 0x0005e20008000011 */
[----:B------:R-:W-:Y:S04]  /*1b70*/  BSSY.RECONVERGENT B0, `(.L_x_30) ;  /* 0x0000003000007945 */ /* 0x000fe80003800200 */
[----:B------:R-:W-:Y:S05]  /*1b80*/  @P4 BRA `(.L_x_31) ;  /* 0x0000000000044947 */ /* 0x000fea0003800000 */
[----:B------:R-:W-:Y:S05]  /*1b90*/  BPT.TRAP 0x1 ;  /* 0x000000040000795c */ /* 0x000fea0000300000 */
.L_x_31:
[----:B------:R-:W-:Y:S05]  /*1ba0*/  BSYNC.RECONVERGENT B0 ;  /* 0x0000000000007941 */ /* 0x000fea0003800200 */
.L_x_30:
        /* <DEDUP_REMOVED lines=20> */
[----:B------:R-:W-:Y:S01]  /*1cf0*/  UIADD3 UR8, UPT, UPT, UR8, 0x1c400, URZ ;  /* 0x0001c40008087890 */ /* 0x000fe2000fffe0ff */
[----:B------:R-:W-:Y:S01]  /*1d00*/  UMOV UR9, UR17 ;  /* 0x0000001100097c82 */ /* 0x000fe20008000000 */
[----:B------:R-:W-:Y:S01]  /*1d10*/  UMOV UR10, UR19 ;  /* 0x00000013000a7c82 */ /* 0x000fe20008000000 */
[----:B------:R-:W-:Y:S01]  /*1d20*/  UIADD3 UR24, UPT, UPT, UR24, 0x1, URZ ;  /* 0x0000000118187890 */ /* 0x000fe2000fffe0ff */
[----:B------:R-:W-:-:S03]  /*1d30*/  UMOV UR25, UR6 ;  /* 0x0000000600197c82 */ /* 0x000fc60008000000 */
[----:B------:R1:W-:Y:S01]  /*1d40*/  UTMALDG.3D [UR16], [UR30], desc[UR26] ;  /* 0x00001a101e0075b4 */ /* 0x0003e20008011000 */
[----:B------:R-:W-:Y:S01]  /*1d50*/  UISETP.NE.AND UP0, UPT, UR24, UR21, UPT ;  /* 0x000000151800728c */ /* 0x000fe2000bf05270 */
[----:B------:R1:W-:Y:S08]  /*1d60*/  UTMALDG.3D [UR8], [UR28], desc[UR26] ;  /* 0x00001a081c0075b4 */ /* 0x0003f00008011000 */
[----:B------:R-:W-:Y:S05]  /*1d70*/  BRA.U UP0, `(.L_x_32) ;  /* 0xfffffffd00607547 */ /* 0x000fea000b83ffff */
.L_x_27:
[C---:B-1----:R-:W-:Y:S01]  /*1d80*/  LEA R2, R14.reuse, UR4, 0x3 ;  /* 0x000000040e027c11 */ /* 0x042fe2000f8e18ff */
[----:B------:R-:W-:Y:S01]  /*1d90*/  NOP ;  /* 0x0000000000007918 */ /* 0x000fe20000000000 */
[----:B--2---:R-:W-:Y:S02]  /*1da0*/  SHF.L.U32 R3, R13, 0x1f, RZ ;  /* 0x0000001f0d037819 */ /* 0x004fe400000006ff */
[----:B------:R-:W-:Y:S02]  /*1db0*/  LEA R4, R14, UR4, 0x4 ;  /* 0x000000040e047c11 */ /* 0x000fe4000f8e20ff */
[----:B------:R-:W1:Y:S02]  /*1dc0*/  SYNCS.PHASECHK.TRANS64.TRYWAIT P0, [R2+URZ+0xf0], R3 ;  /* 0x0000f003020075a7 */ /* 0x000e6400080011ff */
[----:B-1----:R-:W-:Y:S05]  /*1dd0*/  @!P0 BRA `(.L_x_33) ;  /* 0x0000004800b88947 */ /* 0x002fea0003800000 */
.L_x_108:
[----:B------:R-:W2:Y:S01]  /*1de0*/  LDS.128 R4, [R4+0x180] ;  /* 0x0001800004047984 */ /* 0x000ea20000000c00 */
[----:B---3--:R-:W-:Y:S01]  /*1df0*/  ISETP.GE.AND P0, PT, R40, 0x1, PT ;  /* 0x000000012800780c */ /* 0x008fe20003f06270 */
[----:B-1----:R-:W-:Y:S01]  /*1e00*/  VIADD R2, R2, 0x100 ;  /* 0x0000010002027836 */ /* 0x002fe20000000000 */
[----:B------:R-:W-:Y:S01]  /*1e10*/  @!PT LDS RZ, [RZ] ;  /* 0x00000000fffff984 */ /* 0x000fe20000000800 */
[----:B------:R-:W-:Y:S01]  /*1e20*/  @!PT LDS RZ, [RZ] ;  /* 0x00000000fffff984 */ /* 0x000fe20000000800 */
[----:B------:R-:W-:Y:S01]  /*1e30*/  @!PT LDS RZ, [RZ] ;  /* 0x00000000fffff984 */ /* 0x000fe20000000800 */
[----:B------:R-:W-:Y:S01]  /*1e40*/  @!PT LDS RZ, [RZ] ;  /* 0x00000000fffff984 */ /* 0x000fe20000000800 */
[----:B------:R1:W-:Y:S06]  /*1e50*/  MEMBAR.ALL.CTA ;  /* 0x0000000000007992 */ /* 0x0003ec0000008000 */
[----:B-1----:R-:W1:Y:S01]  /*1e60*/  FENCE.VIEW.ASYNC.S ;  /* 0x00000000000073c6 */ /* 0x002e620000000000 */
[----:B------:R-:W-:-:S04]  /*1e70*/  PRMT R2, RZ, 0x654, R2 ;  /* 0x00000654ff027816 */ /* 0x000fc80000000002 */
[----:B-1----:R1:W-:Y:S01]  /*1e80*/  SYNCS.ARRIVE.TRANS64.RED.A1T0 RZ, [R2+URZ], RZ ;  /* 0x000000ff02ff79a7 */ /* 0x0023e200081004ff */
[----:B--2---:R-:W-:-:S13]  /*1e90*/  LOP3.LUT P2, RZ, R6, 0x1, RZ, 0xc0, !PT ;  /* 0x0000000106ff7812 */ /* 0x004fda000784c0ff */
[----:B------:R-:W-:Y:S01]  /*1ea0*/  @P2 SHF.R.U32.HI R3, RZ, 0x10, R5 ;  /* 0x00000010ff032819 */ /* 0x000fe20000011605 */
[----:B------:R-:W-:Y:S01]  /*1eb0*/  VOTEU.ANY UP0, P2 ;  /* 0x0000000000ff7886 */ /* 0x000fe20001000100 */
[----:B------:R-:W-:Y:S02]  /*1ec0*/  @P2 MOV R11, R4 ;  /* 0x00000004000b2202 */ /* 0x000fe40000000f00 */
[----:B------:R-:W-:Y:S02]  /*1ed0*/  @P2 R2UR.BROADCAST UR8, R3 ;  /* 0x00000000030822ca */ /* 0x000fe400008e0000 */
[----:B------:R-:W-:-:S11]  /*1ee0*/  @P2 LOP3.LUT R8, R5, 0xffff, RZ, 0xc0, !PT ;  /* 0x0000ffff05082812 */ /* 0x000fd600078ec0ff */
[----:B------:R-:W-:Y:S01]  /*1ef0*/  @UP0 UMOV UR36, UR8 ;  /* 0x0000000800240c82 */ /* 0x000fe20008000000 */
[----:B-1----:R-:W-:Y:S05]  /*1f00*/  @!P0 BRA `(.L_x_34) ;  /* 0x0000000000b88947 */ /* 0x002fea0003800000 */
[----:B------:R-:W4:Y:S01]  /*1f10*/  LDC.64 R4, c[0x0][0xb18] ;  /* 0x0002c600ff047b82 */ /* 0x000f220000000a00 */
[----:B------:R-:W-:-:S07]  /*1f20*/  ISETP.NE.AND P3, PT, R40, 0x1, PT ;  /* 0x000000012800780c */ /* 0x000fce0003f65270 */
[----:B------:R-:W1:Y:S08]  /*1f30*/  LDC.64 R6, c[0x0][0xb10] ;  /* 0x0002c400ff067b82 */ /* 0x000e700000000a00 */
[----:B------:R-:W2:Y:S08]  /*1f40*/  LDC R16, c[0x0][0xb20] ;  /* 0x0002c800ff107b82 */ /* 0x000eb00000000800 */
[----:B------:R-:W3:Y:S01]  /*1f50*/  LDC R18, c[0x0][0xb0c] ;  /* 0x0002c300ff127b82 */ /* 0x000ee20000000800 */
[----:B----4-:R-:W-:Y:S01]  /*1f60*/  IMAD.HI.U32 R17, R0, R5, RZ ;  /* 0x0000000500117227 */ /* 0x010fe200078e00ff */
[----:B------:R-:W-:-:S03]  /*1f70*/  ISETP.NE.AND P0, PT, R4, 0x1, PT ;  /* 0x000000010400780c */ /* 0x000fc60003f05270 */
[----:B------:R-:W-:-:S03]  /*1f80*/  IMAD.HI.U32 R5, R8, R5, RZ ;  /* 0x0000000508057227 */ /* 0x000fc600078e00ff */
[----:B------:R-:W4:Y:S01]  /*1f90*/  LDC.64 R2, c[0x0][0xb28] ;  /* 0x0002ca00ff027b82 */ /* 0x000f220000000a00 */
[----:B-1----:R-:W-:-:S04]  /*1fa0*/  IMAD.HI.U32 R20, R9, R6, RZ ;  /* 0x0000000609147227 */ /* 0x002fc800078e00ff */
[----:B------:R-:W-:Y:S01]  /*1fb0*/  IMAD.HI.U32 R22, R11, R6, RZ ;  /* 0x000000060b167227 */ /* 0x000fe200078e00ff */
[----:B------:R-:W-:Y:S02]  /*1fc0*/  SHF.R.U32.HI R20, RZ, R7, R20 ;  /* 0x00000007ff147219 */ /* 0x000fe40000011614 */
[-C--:B--2---:R-:W-:Y:S02]  /*1fd0*/  SHF.R.U32.HI R17, RZ, R16.reuse, R17 ;  /* 0x00000010ff117219 */ /* 0x084fe40000011611 */
[----:B------:R-:W-:Y:S02]  /*1fe0*/  SHF.R.U32.HI R5, RZ, R16, R5 ;  /* 0x00000010ff057219 */ /* 0x000fe40000011605 */
[----:B------:R-:W-:Y:S02]  /*1ff0*/  SEL R17, R0, R17, !P0 ;  /* 0x0000001100117207 */ /* 0x000fe40004000000 */
[----:B------:R-:W-:Y:S02]  /*2000*/  SHF.R.U32.HI R22, RZ, R7, R22 ;  /* 0x00000007ff167219 */ /* 0x000fe40000011616 */
[----:B---3--:R-:W-:-:S02]  /*2010*/  ISETP.NE.AND P1, PT, R18, 0x1, PT ;  /* 0x000000011200780c */ /* 0x008fc40003f25270 */
[----:B------:R-:W-:Y:S02]  /*2020*/  SEL R5, R8, R5, !P0 ;  /* 0x0000000508057207 */ /* 0x000fe40004000000 */
[----:B------:R-:W-:Y:S02]  /*2030*/  SEL R19, R9, R20, !P1 ;  /* 0x0000001409137207 */ /* 0x000fe40004800000 */
[----:B------:R-:W-:Y:S01]  /*2040*/  SEL R7, R11, R22, !P1 ;  /* 0x000000160b077207 */ /* 0x000fe20004800000 */
[----:B----4-:R-:W-:-:S04]  /*2050*/  IMAD.HI.U32 R20, R17, R2, RZ ;  /* 0x0000000211147227 */ /* 0x010fc800078e00ff */
[----:B------:R-:W-:Y:S01]  /*2060*/  IMAD.HI.U32 R6, R19, R2, RZ ;  /* 0x0000000213067227 */ /* 0x000fe200078e00ff */
[----:B------:R-:W-:-:S04]  /*2070*/  @P3 SHF.R.U32.HI R17, RZ, R3, R20 ;  /* 0x00000003ff113219 */ /* 0x000fc80000011614 */
[----:B------:R-:W-:Y:S01]  /*2080*/  @P3 SHF.R.U32.HI R19, RZ, R3, R6 ;  /* 0x00000003ff133219 */ /* 0x000fe20000011606 */
[----:B------:R-:W-:-:S04]  /*2090*/  IMAD R17, R40, R17, RZ ;  /* 0x0000001128117224 */ /* 0x000fc800078e02ff */
[----:B------:R-:W-:Y:S01]  /*20a0*/  IMAD R6, R40, R19, RZ ;  /* 0x0000001328067224 */ /* 0x000fe200078e02ff */
[C---:B------:R-:W-:Y:S02]  /*20b0*/  ISETP.GE.AND P0, PT, R5.reuse, R17, PT ;  /* 0x000000110500720c */ /* 0x040fe40003f06270 */
[----:B------:R-:W-:Y:S02]  /*20c0*/  IADD3 R17, PT, PT, -R5, RZ, RZ ;  /* 0x000000ff05117210 */ /* 0x000fe40007ffe1ff */
[----:B------:R-:W-:Y:S01]  /*20d0*/  ISETP.GE.OR P0, PT, R7, R6, P0 ;  /* 0x000000060700720c */ /* 0x000fe20000706670 */
[----:B------:R-:W-:-:S04]  /*20e0*/  IMAD.HI.U32 R6, R5, R2, RZ ;  /* 0x0000000205067227 */ /* 0x000fc800078e00ff */
[----:B------:R-:W-:Y:S01]  /*20f0*/  IMAD R8, R4, R17, R8 ;  /* 0x0000001104087224 */ /* 0x000fe200078e0208 */
[----:B------:R-:W-:-:S04]  /*2100*/  SHF.R.U32.HI R6, RZ, R3, R6 ;  /* 0x00000003ff067219 */ /* 0x000fc80000011606 */
[----:B------:R-:W-:-:S03]  /*2110*/  SEL R6, R5, R6, !P3 ;  /* 0x0000000605067207 */ /* 0x000fc60005800000 */
[----:B------:R-:W-:-:S04]  /*2120*/  @!P0 IMAD.HI.U32 R16, R7, R2, RZ ;  /* 0x0000000207108227 */ /* 0x000fc800078e00ff */
[----:B------:R-:W-:Y:S01]  /*2130*/  IMAD.MOV R2, RZ, RZ, -R6 ;  /* 0x000000ffff027224 */ /* 0x000fe200078e0a06 */
[----:B------:R-:W-:-:S03]  /*2140*/  @!P0 SHF.R.U32.HI R16, RZ, R3, R16 ;  /* 0x00000003ff108219 */ /* 0x000fc60000011610 */
[----:B------:R-:W-:Y:S01]  /*2150*/  IMAD R2, R40, R2, R5 ;  /* 0x0000000228027224 */ /* 0x000fe200078e0205 */
[----:B------:R-:W-:-:S05]  /*2160*/  @!P0 SEL R3, R7, R16, !P3 ;  /* 0x0000001007038207 */ /* 0x000fca0005800000 */
[--C-:B------:R-:W-:Y:S02]  /*2170*/  @!P0 IMAD.IADD R6, R6, 0x1, -R3.reuse ;  /* 0x0000000106068824 */ /* 0x100fe400078e0a03 */
[----:B------:R-:W-:Y:S01]  /*2180*/  @!P0 IMAD R3, R2, R19, R3 ;  /* 0x0000001302038224 */ /* 0x000fe200078e0203 */
[----:B------:R-:W-:Y:S01]  /*2190*/  IADD3 R2, PT, PT, -R7, RZ, RZ ;  /* 0x000000ff07027210 */ /* 0x000fe20007ffe1ff */
[----:B------:R-:W-:Y:S02]  /*21a0*/  @!P0 IMAD R5, R40, R6, R7 ;  /* 0x0000000628058224 */ /* 0x000fe400078e0207 */
[----:B------:R-:W-:Y:S02]  /*21b0*/  @!P0 IMAD.MOV.U32 R7, RZ, RZ, R3 ;  /* 0x000000ffff078224 */ /* 0x000fe400078e0003 */
[----:B------:R-:W-:Y:S02]  /*21c0*/  IMAD R2, R18, R2, R11 ;  /* 0x0000000212027224 */ /* 0x000fe400078e020b */
[----:B------:R-:W-:-:S02]  /*21d0*/  IMAD R8, R5, R4, R8 ;  /* 0x0000000405087224 */ /* 0x000fc400078e0208 */
[----:B------:R-:W-:Y:S02]  /*21e0*/  IMAD R11, R7, R18, R2 ;  /* 0x00000012070b7224 */ /* 0x000fe400078e0202 */
.L_x_34:
[----:B------:R-:W1:Y:S02]  /*21f0*/  LDCU UR8, c[0x0][0xb30] ;  /* 0x00016600ff0877ac */ /* 0x000e640008000800 */
[----:B-1----:R-:W-:-:S09]  /*2200*/  UISETP.NE.AND UP0, UPT, UR8, 0x1, UPT ;  /* 0x000000010800788c */ /* 0x002fd2000bf05270 */
[----:B------:R-:W-:Y:S05]  /*2210*/  BRA.U UP0, `(.L_x_35) ;  /* 0x0000000100407547 */ /* 0x000fea000b800000 */
[----:B------:R-:W1:Y:S08]  /*2220*/  LDC.64 R4, c[0x0][0xb10] ;  /* 0x0002c400ff047b82 */ /* 0x000e700000000a00 */
[----:B------:R-:W2:Y:S08]  /*2230*/  LDC.64 R2, c[0x0][0xb18] ;  /* 0x0002c600ff027b82 */ /* 0x000eb00000000a00 */
[----:B------:R-:W3:Y:S08]  /*2240*/  LDC R6, c[0x0][0xb20] ;  /* 0x0002c800ff067b82 */ /* 0x000ef00000000800 */
[----:B------:R-:W4:Y:S01]  /*2250*/  LDC R16, c[0x0][0xb0c] ;  /* 0x0002c300ff107b82 */ /* 0x000f220000000800 */
[----:B-1----:R-:W-:-:S05]  /*2260*/  IMAD.HI.U32 R4, R11, R4, RZ ;  /* 0x000000040b047227 */ /* 0x002fca00078e00ff */
[----:B------:R-:W-:Y:S01]  /*2270*/  SHF.R.U32.HI R4, RZ, R5, R4 ;  /* 0x00000005ff047219 */ /* 0x000fe20000011604 */
[----:B--2---:R-:W-:Y:S01]  /*2280*/  IMAD.HI.U32 R3, R8, R3, RZ ;  /* 0x0000000308037227 */ /* 0x004fe200078e00ff */
[----:B------:R-:W-:-:S04]  /*2290*/  ISETP.NE.AND P0, PT, R2, 0x1, PT ;  /* 0x000000010200780c */ /* 0x000fc80003f05270 */
[----:B---3--:R-:W-:-:S04]  /*22a0*/  SHF.R.U32.HI R3, RZ, R6, R3 ;  /* 0x00000006ff037219 */ /* 0x008fc80000011603 */
[----:B------:R-:W-:Y:S02]  /*22b0*/  SEL R3, R8, R3, !P0 ;  /* 0x0000000308037207 */ /* 0x000fe40004000000 */
[----:B----4-:R-:W-:-:S04]  /*22c0*/  ISETP.NE.AND P1, PT, R16, 0x1, PT ;  /* 0x000000011000780c */ /* 0x010fc80003f25270 */
[----:B------:R-:W-:-:S05]  /*22d0*/  SEL R4, R11, R4, !P1 ;  /* 0x000000040b047207 */ /* 0x000fca0004800000 */
[----:B------:R-:W-:Y:S02]  /*22e0*/  IMAD.IADD R5, R3, 0x1, -R4 ;  /* 0x0000000103057824 */ /* 0x000fe400078e0a04 */
[----:B------:R-:W-:Y:S02]  /*22f0*/  IMAD.IADD R3, R4, 0x1, -R3 ;  /* 0x0000000104037824 */ /* 0x000fe400078e0a03 */
[----:B------:R-:W-:Y:S02]  /*2300*/  IMAD R11, R5, R16, R11 ;  /* 0x00000010050b7224 */ /* 0x000fe400078e020b */
[----:B------:R-:W-:-:S07]  /*2310*/  IMAD R8, R3, R2, R8 ;  /* 0x0000000203087224 */ /* 0x000fce00078e0208 */
.L_x_35:
[----:B------:R-:W-:Y:S01]  /*2320*/  VIADD R14, R14, 0x1 ;  /* 0x000000010e0e7836 */ /* 0x000fe20000000000 */
[----:B------:R-:W-:Y:S01]  /*2330*/  PLOP3.LUT P1, PT, PT, PT, PT, 0x80, 0x8 ;  /* 0x000000000008781c */ /* 0x000fe20003f2f070 */
[----:B------:R-:W-:Y:S02]  /*2340*/  IMAD.IADD R97, R11, 0x1, R90 ;  /* 0x000000010b617824 */ /* 0x000fe400078e025a */
[----:B------:R-:W-:Y:S01]  /*2350*/  IMAD.IADD R91, R8, 0x1, R79 ;  /* 0x00000001085b7824 */ /* 0x000fe200078e024f */
[----:B------:R-:W-:-:S04]  /*2360*/  ISETP.NE.AND P0, PT, R14, 0x2, PT ;  /* 0x000000020e00780c */ /* 0x000fc80003f05270 */
[----:B------:R-:W-:Y:S02]  /*2370*/  SEL R2, RZ, 0x1, P0 ;  /* 0x00000001ff027807 */ /* 0x000fe40000000000 */
[----:B------:R-:W-:Y:S02]  /*2380*/  SEL R14, R14, RZ, P0 ;  /* 0x000000ff0e0e7207 */ /* 0x000fe40000000000 */
[----:B------:R-:W-:Y:S01]  /*2390*/  LOP3.LUT R13, R13, R2, RZ, 0x3c, !PT ;  /* 0x000000020d0d7212 */ /* 0x000fe200078e3cff */
[----:B------:R-:W-:Y:S06]  /*23a0*/  @P2 BRA `(.L_x_36) ;  /* 0xfffffff000a02947 */ /* 0x000fec000383ffff */
[----:B------:R-:W-:Y:S01]  /*23b0*/  UIADD3 UR4, UPT, UPT, UR4, 0x68, URZ ;  /* 0x0000006804047890 */ /* 0x000fe2000fffe0ff */
[----:B------:R-:W-:-:S03]  /*23c0*/  SHF.L.U32 R3, R15, 0x1f, RZ ;  /* 0x0000001f0f037819 */ /* 0x000fc600000006ff */
[----:B------:R-:W-:-:S09]  /*23d0*/  ULEA UR5, UR6, UR4, 0x3 ;  /* 0x0000000406057291 */ /* 0x000fd2000f8e18ff */
[----:B------:R-:W1:Y:S02]  /*23e0*/  SYNCS.PHASECHK.TRANS64.TRYWAIT P0, [UR5], R3 ;  /* 0x00000003ff0075a7 */ /* 0x000e640008001105 */
[----:B-1----:R-:W-:Y:S05]  /*23f0*/  @!P0 BRA `(.L_x_37) ;  /* 0x0000004400448947 */ /* 0x002fea0003800000 */
.L_x_110:
[----:B------:R-:W-:-:S04]  /*2400*/  UIADD3 UR6, UPT, UPT, UR6, 0x1, URZ ;  /* 0x0000000106067890 */ /* 0x000fc8000fffe0ff */
[----:B------:R-:W-:-:S04]  /*2410*/  UISETP.NE.AND UP0, UPT, UR6, 0xd, UPT ;  /* 0x0000000d0600788c */ /* 0x000fc8000bf05270 */
[----:B------:R-:W-:Y:S02]  /*2420*/  USEL UR7, URZ, 0x1, UP0 ;  /* 0x00000001ff077887 */ /* 0x000fe40008000000 */
[----:B------:R-:W-:-:S04]  /*2430*/  USEL UR6, UR6, URZ, UP0 ;  /* 0x000000ff06067287 */ /* 0x000fc80008000000 */
[----:B------:R-:W-:Y:S01]  /*2440*/  ULEA UR5, UR6, UR4, 0x3 ;  /* 0x0000000406057291 */ /* 0x000fe2000f8e18ff */
[----:B------:R-:W-:-:S04]  /*2450*/  LOP3.LUT R2, R15, UR7, RZ, 0x3c, !PT ;  /* 0x000000070f027c12 */ /* 0x000fc8000f8e3cff */
[----:B-1----:R-:W-:-:S04]  /*2460*/  SHF.L.U32 R3, R2, 0x1f, RZ ;  /* 0x0000001f02037819 */ /* 0x002fc800000006ff */
[----:B------:R-:W1:Y:S02]  /*2470*/  SYNCS.PHASECHK.TRANS64.TRYWAIT P0, [UR5], R3 ;  /* 0x00000003ff0075a7 */ /* 0x000e640008001105 */
[----:B-1----:R-:W-:Y:S05]  /*2480*/  @!P0 BRA `(.L_x_38) ;  /* 0x0000004400388947 */ /* 0x002fea0003800000 */
.L_x_112:
        /* <DEDUP_REMOVED lines=9> */
.L_x_114:
        /* <DEDUP_REMOVED lines=9> */
.L_x_116:
        /* <DEDUP_REMOVED lines=9> */
.L_x_118:
        /* <DEDUP_REMOVED lines=9> */
.L_x_120:
        /* <DEDUP_REMOVED lines=9> */
.L_x_122:
        /* <DEDUP_REMOVED lines=9> */
.L_x_124:
        /* <DEDUP_REMOVED lines=9> */
.L_x_126:
        /* <DEDUP_REMOVED lines=9> */
.L_x_128:
        /* <DEDUP_REMOVED lines=9> */
.L_x_130:
        /* <DEDUP_REMOVED lines=9> */
.L_x_132:
[----:B------:R-:W-:-:S04]  /*2a30*/  UIADD3 UR6, UPT, UPT, UR6, 0x1, URZ ;  /* 0x0000000106067890 */ /* 0x000fc8000fffe0ff */
[----:B------:R-:W-:-:S04]  /*2a40*/  UISETP.NE.AND UP0, UPT, UR6, 0xd, UPT ;  /* 0x0000000d0600788c */ /* 0x000fc8000bf05270 */
[----:B------:R-:W-:Y:S02]  /*2a50*/  USEL UR5, URZ, 0x1, UP0 ;  /* 0x00000001ff057887 */ /* 0x000fe40008000000 */
[----:B------:R-:W-:-:S04]  /*2a60*/  USEL UR6, UR6, URZ, UP0 ;  /* 0x000000ff06067287 */ /* 0x000fc80008000000 */
[----:B------:R-:W-:Y:S01]  /*2a70*/  ULEA UR6, UR6, UR4, 0x3 ;  /* 0x0000000406067291 */ /* 0x000fe2000f8e18ff */
[----:B-1----:R-:W-:-:S04]  /*2a80*/  LOP3.LUT R3, R2, UR5, RZ, 0x3c, !PT ;  /* 0x0000000502037c12 */ /* 0x002fc8000f8e3cff */
[----:B------:R-:W-:Y:S01]  /*2a90*/  SHF.L.U32 R3, R3, 0x1f, RZ ;  /* 0x0000001f03037819 */ /* 0x000fe200000006ff */
[----:B----4-:R-:W-:-:S07]  /*2aa0*/  IMAD.U32 R0, RZ, RZ, UR6 ;  /* 0x00000006ff007e24 */ /* 0x010fce000f8e00ff */
.L_x_49:
[----:B-1----:R1:W2:Y:S02]  /*2ab0*/  SYNCS.PHASECHK.TRANS64.TRYWAIT P0, [R0+URZ], R3 ;  /* 0x00000003000075a7 */ /* 0x0022a400080011ff */
[----:B--2---:R-:W-:Y:S05]  /*2ac0*/  @!P0 NANOSLEEP.SYNCS 0x989680 ;  /* 0x009896800000895d */ /* 0x004fea0003900000 */
[----:B------:R-:W2:Y:S02]  /*2ad0*/  @!P0 SYNCS.PHASECHK.TRANS64 P0, [R0+URZ], R3 ;  /* 0x00000003000085a7 */ /* 0x000ea400080010ff */
[----:B--2---:R-:W-:Y:S05]  /*2ae0*/  @P0 EXIT ;  /* 0x000000000000094d */ /* 0x004fea0003800000 */
[----:B------:R-:W-:Y:S05]  /*2af0*/  BRA `(.L_x_49) ;  /* 0xfffffffc00ec7947 */ /* 0x000fea000383ffff */
.L_x_18:
[----:B------:R-:W-:-:S04]  /*2b00*/  UISETP.NE.AND UP1, UPT, UR37, URZ, UPT ;  /* 0x000000ff2500728c */ /* 0x000fc8000bf25270 */
[----:B------:R-:W-:-:S09]  /*2b10*/  UISETP.NE.OR UP1, UPT, UR8, 0x1, UP1 ;  /* 0x000000010800788c */ /* 0x000fd20008f25670 */
[----:B------:R-:W-:Y:S05]  /*2b20*/  BRA.U UP1, `(.L_x_50) ;  /* 0x0000000501487547 */ /* 0x000fea000b800000 */
[----:B------:R-:W-:Y:S01]  /*2b30*/  ISETP.NE.AND P2, PT, R2, RZ, PT ;  /* 0x000000ff0200720c */ /* 0x000fe20003f45270 */
[----:B------:R-:W-:Y:S01]  /*2b40*/  IMAD.MOV.U32 R12, RZ, RZ, 0x1 ;  /* 0x00000001ff0c7424 */ /* 0x000fe200078e00ff */
[----:B------:R-:W-:Y:S02]  /*2b50*/  CS2R R10, SRZ ;  /* 0x00000000000a7805 */ /* 0x000fe4000001ff00 */
[----:B------:R-:W-:Y:S01]  /*2b60*/  CS2R R8, SRZ ;  /* 0x0000000000087805 */ /* 0x000fe2000001ff00 */
[----:B------:R-:W-:Y:S01]  /*2b70*/  UMOV UR4, 0x400 ;  /* 0x0000040000047882 */ /* 0x000fe20000000000 */
[----:B------:R-:W-:Y:S01]  /*2b80*/  UMOV UR6, URZ ;  /* 0x000000ff00067c82 */ /* 0x000fe20008000000 */
[----:B------:R-:W-:-:S12]  /*2b90*/  ULEA UR37, UR37, UR4, 0x18 ;  /* 0x0000000425257291 */ /* 0x000fd8000f8ec0ff */
.L_x_54:
[----:B------:R-:W-:Y:S02]  /*2ba0*/  LEA R0, R8, UR37, 0x3 ;  /* 0x0000002508007c11 */ /* 0x000fe4000f8e18ff */
[----:B------:R-:W-:-:S03]  /*2bb0*/  SHF.L.U32 R5, R9, 0x1f, RZ ;  /* 0x0000001f09057819 */ /* 0x000fc600000006ff */
[----:B------:R-:W-:Y:S01]  /*2bc0*/  VIADD R4, R0, 0x160 ;  /* 0x0000016000047836 */ /* 0x000fe20000000000 */
[----:B------:R-:W1:Y:S02]  /*2bd0*/  SYNCS.PHASECHK.TRANS64.TRYWAIT P0, [R0+URZ+0x150], R5 ;  /* 0x00015005000075a7 */ /* 0x000e6400080011ff */
[----:B-1----:R-:W-:Y:S05]  /*2be0*/  @!P0 BRA `(.L_x_51) ;  /* 0x0000004000688947 */ /* 0x002fea0003800000 */
.L_x_133:
[----:B------:R-:W-:Y:S01]  /*2bf0*/  ULEA UR5, UR6, UR37, 0x3 ;  /* 0x0000002506057291 */ /* 0x000fe2000f8e18ff */
[----:B------:R-:W-:Y:S02]  /*2c00*/  PRMT R4, RZ, 0x654, R4 ;  /* 0x00000654ff047816 */ /* 0x000fe40000000004 */
[----:B-1----:R-:W-:Y:S01]  /*2c10*/  SHF.L.U32 R5, R12, 0x1f, RZ ;  /* 0x0000001f0c057819 */ /* 0x002fe200000006ff */
[----:B------:R-:W-:Y:S01]  /*2c20*/  UIADD3 UR4, UPT, UPT, UR5, 0xf0, URZ ;  /* 0x000000f005047890 */ /* 0x000fe2000fffe0ff */
[----:B------:R1:W-:Y:S05]  /*2c30*/  SYNCS.ARRIVE.TRANS64.RED.A1T0 RZ, [R4+URZ], RZ ;  /* 0x000000ff04ff79a7 */ /* 0x0003ea00081004ff */
[----:B------:R-:W-:Y:S01]  /*2c40*/  IMAD.U32 R7, RZ, RZ, UR4 ;  /* 0x00000004ff077e24 */ /* 0x000fe2000f8e00ff */
[----:B------:R-:W2:Y:S04]  /*2c50*/  SYNCS.PHASECHK.TRANS64.TRYWAIT P0, [UR5+0x100], R5 ;  /* 0x00010005ff0075a7 */ /* 0x000ea80008001105 */
[----:B------:R-:W-:Y:S01]  /*2c60*/  PRMT R6, R2, 0x654, R7 ;  /* 0x0000065402067816 */ /* 0x000fe20000000007 */
[----:B-1----:R-:W-:Y:S01]  /*2c70*/  @!P2 IMAD.MOV.U32 R4, RZ, RZ, 0x10 ;  /* 0x00000010ff04a424 */ /* 0x002fe200078e00ff */
[----:B--2---:R-:W-:Y:S06]  /*2c80*/  @!P0 BRA `(.L_x_52) ;  /* 0x0000004000548947 */ /* 0x004fec0003800000 */
.L_x_135:
[----:B------:R-:W-:Y:S01]  /*2c90*/  ULEA UR4, UR6, UR37, 0x4 ;  /* 0x0000002506047291 */ /* 0x000fe2000f8e20ff */
[----:B------:R-:W-:Y:S01]  /*2ca0*/  SEL R3, R6, R3, !P2 ;  /* 0x0000000306037207 */ /* 0x000fe20005000000 */
[----:B------:R-:W-:Y:S01]  /*2cb0*/  UIADD3 UR5, UPT, UPT, UR5, 0xf0, URZ ;  /* 0x000000f005057890 */ /* 0x000fe2000fffe0ff */
[----:B-1----:R-:W-:Y:S01]  /*2cc0*/  LEA R0, R11, UR37, 0x3 ;  /* 0x000000250b007c11 */ /* 0x002fe2000f8e18ff */
[----:B------:R-:W-:Y:S01]  /*2cd0*/  UIADD3 UR4, UPT, UPT, UR4, 0x180, URZ ;  /* 0x0000018004047890 */ /* 0x000fe2000fffe0ff */
[----:B------:R-:W-:Y:S01]  /*2ce0*/  SHF.L.U32 R5, R10, 0x1f, RZ ;  /* 0x0000001f0a057819 */ /* 0x000fe200000006ff */
[----:B------:R1:W-:Y:S01]  /*2cf0*/  @!P2 SYNCS.ARRIVE.TRANS64.RED RZ, [R3+URZ], R4 ;  /* 0x0000000403ffa9a7 */ /* 0x0003e200080004ff */
[----:B------:R-:W-:Y:S01]  /*2d00*/  UIADD3 UR6, UPT, UPT, UR6, 0x1, URZ ;  /* 0x0000000106067890 */ /* 0x000fe2000fffe0ff */
[----:B------:R-:W-:-:S03]  /*2d10*/  VIADD R8, R8, 0x1 ;  /* 0x0000000108087836 */ /* 0x000fc60000000000 */
[----:B------:R-:W-:Y:S02]  /*2d20*/  UISETP.NE.AND UP0, UPT, UR6, 0x2, UPT ;  /* 0x000000020600788c */ /* 0x000fe4000bf05270 */
[----:B------:R-:W-:Y:S06]  /*2d30*/  UGETNEXTWORKID.BROADCAST [UR4], [UR5] ;  /* 0x00000000040073ca */ /* 0x000fec0008000100 */
[----:B------:R-:W-:Y:S01]  /*2d40*/  USEL UR4, URZ, 0x1, UP0 ;  /* 0x00000001ff047887 */ /* 0x000fe20008000000 */
[----:B------:R-:W-:Y:S01]  /*2d50*/  ISETP.NE.AND P0, PT, R8, 0x2, PT ;  /* 0x000000020800780c */ /* 0x000fe20003f05270 */
[----:B------:R-:W-:Y:S01]  /*2d60*/  USEL UR6, UR6, URZ, UP0 ;  /* 0x000000ff06067287 */ /* 0x000fe20008000000 */
[----:B------:R-:W2:Y:S03]  /*2d70*/  SYNCS.PHASECHK.TRANS64.TRYWAIT P1, [R0+URZ+0xf0], R5 ;  /* 0x0000f005000075a7 */ /* 0x000ea600080211ff */
[----:B------:R-:W-:Y:S01]  /*2d80*/  LOP3.LUT R12, R12, UR4, RZ, 0x3c, !PT ;  /* 0x000000040c0c7c12 */ /* 0x000fe2000f8e3cff */
[----:B-12---:R-:W-:Y:S07]  /*2d90*/  @!P1 BRA `(.L_x_53) ;  /* 0x0000004000289947 */ /* 0x006fee0003800000 */
.L_x_136:
[C---:B------:R-:W-:Y:S01]  /*2da0*/  LEA R4, R11.reuse, UR37, 0x4 ;  /* 0x000000250b047c11 */ /* 0x040fe2000f8e20ff */
[----:B-1----:R-:W-:Y:S01]  /*2db0*/  VIADD R0, R0, 0x100 ;  /* 0x0000010000007836 */ /* 0x002fe20000000000 */
[----:B------:R-:W-:Y:S01]  /*2dc0*/  SEL R8, R8, RZ, P0 ;  /* 0x000000ff08087207 */ /* 0x000fe20000000000 */
[----:B------:R-:W-:-:S03]  /*2dd0*/  VIADD R11, R11, 0x1 ;  /* 0x000000010b0b7836 */ /* 0x000fc60000000000 */
[----:B------:R-:W1:Y:S01]  /*2de0*/  LDS.128 R4, [R4+0x180] ;  /* 0x0001800004047984 */ /* 0x000e620000000c00 */
[----:B------:R-:W-:Y:S02]  /*2df0*/  PRMT R0, RZ, 0x654, R0 ;  /* 0x00000654ff007816 */ /* 0x000fe40000000000 */
[C---:B------:R-:W-:Y:S01]  /*2e00*/  ISETP.NE.AND P1, PT, R11.reuse, 0x2, PT ;  /* 0x000000020b00780c */ /* 0x040fe20003f25270 */
[----:B------:R-:W-:Y:S01]  /*2e10*/  @!PT LDS RZ, [RZ] ;  /* 0x00000000fffff984 */ /* 0x000fe20000000800 */
[----:B------:R-:W-:Y:S01]  /*2e20*/  @!PT LDS RZ, [RZ] ;  /* 0x00000000fffff984 */ /* 0x000fe20000000800 */
[----:B------:R-:W-:Y:S01]  /*2e30*/  @!PT LDS RZ, [RZ] ;  /* 0x00000000fffff984 */ /* 0x000fe20000000800 */
[----:B------:R-:W-:Y:S01]  /*2e40*/  @!PT LDS RZ, [RZ] ;  /* 0x00000000fffff984 */ /* 0x000fe20000000800 */
[----:B------:R2:W-:Y:S06]  /*2e50*/  MEMBAR.ALL.CTA ;  /* 0x0000000000007992 */ /* 0x0005ec0000008000 */
[----:B--2---:R-:W2:Y:S01]  /*2e60*/  FENCE.VIEW.ASYNC.S ;  /* 0x00000000000073c6 */ /* 0x004ea20000000000 */
[----:B------:R-:W-:Y:S01]  /*2e70*/  SEL R11, R11, RZ, P1 ;  /* 0x000000ff0b0b7207 */ /* 0x000fe20000800000 */
[----:B--2---:R2:W-:Y:S01]  /*2e80*/  SYNCS.ARRIVE.TRANS64.RED.A1T0 RZ, [R0+URZ], RZ ;  /* 0x000000ff00ff79a7 */ /* 0x0045e200081004ff */
[----:B-1----:R-:W-:-:S02]  /*2e90*/  LOP3.LUT P3, RZ, R6, 0x1, RZ, 0xc0, !PT ;  /* 0x0000000106ff7812 */ /* 0x002fc4000786c0ff */
[----:B------:R-:W-:-:S04]  /*2ea0*/  SEL R5, RZ, 0x1, P1 ;  /* 0x00000001ff057807 */ /* 0x000fc80000800000 */
[----:B------:R-:W-:Y:S02]  /*2eb0*/  LOP3.LUT R10, R10, R5, RZ, 0x3c, !PT ;  /* 0x000000050a0a7212 */ /* 0x000fe400078e3cff */
[----:B--2---:R-:W-:-:S04]  /*2ec0*/  SEL R0, RZ, 0x1, P0 ;  /* 0x00000001ff007807 */ /* 0x004fc80000000000 */
[----:B------:R-:W-:Y:S01]  /*2ed0*/  LOP3.LUT R9, R9, R0, RZ, 0x3c, !PT ;  /* 0x0000000009097212 */ /* 0x000fe200078e3cff */
[----:B------:R-:W-:Y:S06]  /*2ee0*/  @P3 BRA `(.L_x_54) ;  /* 0xfffffffc002c3947 */ /* 0x000fec000383ffff */
[----:B------:R-:W-:Y:S01]  /*2ef0*/  ULEA UR5, UR6, UR37, 0x3 ;  /* 0x0000002506057291 */ /* 0x000fe2000f8e18ff */
[----:B------:R-:W-:-:S08]  /*2f00*/  SHF.L.U32 R3, R12, 0x1f, RZ ;  /* 0x0000001f0c037819 */ /* 0x000fd000000006ff */
[----:B------:R-:W1:Y:S02]  /*2f10*/  SYNCS.PHASECHK.TRANS64 P0, [UR5+0x100], R3 ;  /* 0x00010003ff0075a7 */ /* 0x000e640008001005 */
[----:B-1----:R-:W-:Y:S05]  /*2f20*/  @P0 BRA `(.L_x_55) ;  /* 0x0000000000080947 */ /* 0x002fea0003800000 */
[----:B------:R-:W1:Y:S02]  /*2f30*/  SYNCS.PHASECHK.TRANS64.TRYWAIT P0, [UR5+0x100], R3 ;  /* 0x00010003ff0075a7 */ /* 0x000e640008001105 */
[----:B-1----:R-:W-:Y:S05]  /*2f40*/  @!P0 BRA `(.L_x_56) ;  /* 0x0000003c00d08947 */ /* 0x002fea0003800000 */
.L_x_55:
[----:B------:R-:W-:-:S04]  /*2f50*/  UIADD3 UR4, UPT, UPT, UR6, 0x1, URZ ;  /* 0x0000000106047890 */ /* 0x000fc8000fffe0ff */
[----:B------:R-:W-:-:S04]  /*2f60*/  UISETP.NE.AND UP0, UPT, UR4, 0x2, UPT ;  /* 0x000000020400788c */ /* 0x000fc8000bf05270 */
[----:B------:R-:W-:Y:S02]  /*2f70*/  USEL UR7, URZ, 0x1, UP0 ;  /* 0x00000001ff077887 */ /* 0x000fe40008000000 */
[----:B------:R-:W-:-:S04]  /*2f80*/  USEL UR4, UR4, URZ, UP0 ;  /* 0x000000ff04047287 */ /* 0x000fc80008000000 */
[----:B------:R-:W-:Y:S01]  /*2f90*/  ULEA UR4, UR4, UR37, 0x3 ;  /* 0x0000002504047291 */ /* 0x000fe2000f8e18ff */
[----:B-1----:R-:W-:-:S04]  /*2fa0*/  LOP3.LUT R3, R12, UR7, RZ, 0x3c, !PT ;  /* 0x000000070c037c12 */ /* 0x002fc8000f8e3cff */
[----:B------:R-:W-:-:S04]  /*2fb0*/  SHF.L.U32 R0, R3, 0x1f, RZ ;  /* 0x0000001f03007819 */ /* 0x000fc800000006ff */
[----:B------:R-:W1:Y:S02]  /*2fc0*/  SYNCS.PHASECHK.TRANS64 P0, [UR4+0x100], R0 ;  /* 0x00010000ff0075a7 */ /* 0x000e640008001004 */
[----:B-1----:R-:W-:Y:S05]  /*2fd0*/  @P0 EXIT ;  /* 0x000000000000094d */ /* 0x002fea0003800000 */
[----:B------:R-:W-:Y:S02]  /*2fe0*/  SHF.L.U32 R3, R3, 0x1f, RZ ;  /* 0x0000001f03037819 */ /* 0x000fe400000006ff */
[----:B------:R-:W-:-:S07]  /*2ff0*/  MOV R0, UR4 ;  /* 0x0000000400007c02 */ /* 0x000fce0008000f00 */
.L_x_57:
[----:B-1----:R1:W2:Y:S02]  /*3000*/  SYNCS.PHASECHK.TRANS64.TRYWAIT P0, [R0+URZ+0x100], R3 ;  /* 0x00010003000075a7 */ /* 0x0022a400080011ff */
[----:B--2---:R-:W-:Y:S05]  /*3010*/  @!P0 NANOSLEEP.SYNCS 0x989680 ;  /* 0x009896800000895d */ /* 0x004fea0003900000 */
[----:B------:R-:W2:Y:S02]  /*3020*/  @!P0 SYNCS.PHASECHK.TRANS64 P0, [R0+URZ+0x100], R3 ;  /* 0x00010003000085a7 */ /* 0x000ea400080010ff */
[----:B--2---:R-:W-:Y:S05]  /*3030*/  @P0 EXIT ;  /* 0x000000000000094d */ /* 0x004fea0003800000 */
[----:B------:R-:W-:Y:S05]  /*3040*/  BRA `(.L_x_57) ;  /* 0xfffffffc00ec7947 */ /* 0x000fea000383ffff */
.L_x_50:
[----:B------:R-:W-:-:S09]  /*3050*/  UISETP.NE.AND UP1, UPT, UR8, URZ, UPT ;  /* 0x000000ff0800728c */ /* 0x000fd2000bf25270 */
[----:B------:R-:W-:Y:S05]  /*3060*/  BRA.U UP1, `(.L_x_58) ;  /* 0x0000000d01c87547 */ /* 0x000fea000b800000 */
[----:B------:R-:W-:Y:S01]  /*3070*/  UMOV UR4, 0x40 ;  /* 0x0000004000047882 */ /* 0x000fe20000000000 */
[----:B------:R-:W-:Y:S01]  /*3080*/  NOP ;  /* 0x0000000000007918 */ /* 0x000fe20000000000 */
[----:B------:R-:W-:Y:S01]  /*3090*/  ULEA UR4, UR37, UR4, 0x18 ;  /* 0x0000000425047291 */ /* 0x000fe2000f8ec0ff */
[----:B------:R-:W-:Y:S02]  /*30a0*/  UMOV UR5, 0x400 ;  /* 0x0000040000057882 */ /* 0x000fe40000000000 */
[----:B------:R-:W-:-:S06]  /*30b0*/  ULEA UR37, UR37, UR5, 0x18 ;  /* 0x0000000525257291 */ /* 0x000fcc000f8ec0ff */
[----:B------:R-:W1:Y:S02]  /*30c0*/  LDS.U8 R0, [UR4+0x1c] ;  /* 0x00001c04ff007984 */ /* 0x000e640008000000 */
[----:B-1----:R-:W-:-:S13]  /*30d0*/  ISETP.NE.AND P0, PT, R0, RZ, PT ;  /* 0x000000ff0000720c */ /* 0x002fda0003f05270 */
[----:B------:R-:W-:Y:S05]  /*30e0*/  @P0 BRA `(.L_x_59) ;  /* 0x0000000000580947 */ /* 0x000fea0003800000 */
[----:B------:R-:W-:-:S13]  /*30f0*/  ELECT P0, URZ, PT ;  /* 0x0000000000ff782f */ /* 0x000fda0003800000 */
[----:B------:R-:W-:Y:S05]  /*3100*/  @!P0 BRA `(.L_x_60) ;  /* 0x0000000000608947 */ /* 0x000fea0003800000 */
[----:B------:R-:W-:Y:S01]  /*3110*/  UMOV UR5, 0x10 ;  /* 0x0000001000057882 */ /* 0x000fe20000000000 */
[----:B------:R-:W-:Y:S01]  /*3120*/  HFMA2 R0, -RZ, RZ, 0, 5.9604644775390625e-08 ;  /* 0x00000001ff007431 */ /* 0x000fe200000001ff */
[----:B------:R-:W-:-:S03]  /*3130*/  MOV R2, 0xffff ;  /* 0x0000ffff00027802 */ /* 0x000fc60000000f00 */
[----:B------:R-:W-:Y:S04]  /*3140*/  DEPBAR.LE SB1, 0x36 ;  /* 0x00009d800000791a */ /* 0x000fe80000000000 */
[----:B------:R-:W1:Y:S02]  /*3150*/  UTCATOMSWS.FIND_AND_SET.ALIGN UP0, UR5, UR5 ;  /* 0x00000005000575e3 */ /* 0x000e640008000800 */
[----:B-1----:R-:W-:Y:S01]  /*3160*/  MOV R3, UR5 ;  /* 0x0000000500037c02 */ /* 0x002fe20008000f00 */
[----:B------:R-:W-:Y:S06]  /*3170*/  BRA.U UP0, `(.L_x_61) ;  /* 0x0000000100187547 */ /* 0x000fec000b800000 */
.L_x_62:
[----:B------:R-:W-:Y:S05]  /*3180*/  NANOSLEEP 0x64 ;  /* 0x000000640000795d */ /* 0x000fea0003800000 */
[----:B------:R-:W-:-:S05]  /*3190*/  UMOV UR5, 0x10 ;  /* 0x0000001000057882 */ /* 0x000fca0000000000 */
[----:B------:R-:W-:Y:S04]  /*31a0*/  DEPBAR.LE SB1, 0x36 ;  /* 0x00009d800000791a */ /* 0x000fe80000000000 */
[----:B------:R-:W1:Y:S02]  /*31b0*/  UTCATOMSWS.FIND_AND_SET.ALIGN UP0, UR5, UR5 ;  /* 0x00000005000575e3 */ /* 0x000e640008000800 */
[----:B-1----:R-:W-:Y:S01]  /*31c0*/  MOV R3, UR5 ;  /* 0x0000000500037c02 */ /* 0x002fe20008000f00 */
[----:B------:R-:W-:Y:S05]  /*31d0*/  BRA.U !UP0, `(.L_x_62) ;  /* 0xfffffffd08e87547 */ /* 0x000fea000b83ffff */
.L_x_61:
[-C--:B------:R-:W-:Y:S02]  /*31e0*/  SHF.L.U32 R2, R2, R3.reuse, RZ ;  /* 0x0000000302027219 */ /* 0x080fe400000006ff */
[----:B------:R-:W-:Y:S01]  /*31f0*/  SHF.L.U32 R0, R0, R3, RZ ;  /* 0x0000000300007219 */ /* 0x000fe200000006ff */
[----:B------:R-:W-:Y:S02]  /*3200*/  IMAD.SHL.U32 R3, R3, 0x20, RZ ;  /* 0x0000002003037824 */ /* 0x000fe400078e00ff */
[----:B------:R1:W-:Y:S04]  /*3210*/  ATOMS.OR RZ, [UR4+0x14], R2 ;  /* 0x00001402ffff798c */ /* 0x0003e8000b000004 */
[----:B------:R1:W-:Y:S04]  /*3220*/  ATOMS.OR RZ, [UR4+0x18], R0 ;  /* 0x00001800ffff798c */ /* 0x0003e8000b000004 */
[----:B------:R1:W-:Y:S01]  /*3230*/  STS [UR37+0x1a0], R3 ;  /* 0x0001a003ff007988 */ /* 0x0003e20008000825 */
[----:B------:R-:W-:Y:S05]  /*3240*/  BRA `(.L_x_60) ;  /* 0x0000000000107947 */ /* 0x000fea0003800000 */
.L_x_59:
[----:B------:R-:W-:Y:S02]  /*3250*/  MOV R0, 0xffffffff ;  /* 0xffffffff00007802 */ /* 0x000fe40000000f00 */
[----:B------:R-:W-:-:S03]  /*3260*/  MOV R2, 0x3290 ;  /* 0x0000329000027802 */ /* 0x000fc60000000f00 */
[----:B------:R1:W-:Y:S04]  /*3270*/  STS [UR37+0x1a0], R0 ;  /* 0x0001a000ff007988 */ /* 0x0003e80008000825 */
[----:B-1-3-5:R-:W-:Y:S05]  /*3280*/  CALL.REL.NOINC `($__internal_1_$__cuda_sm10x_tcgen05_guardrail_trap_phase_invalid_during_alloc) ;  /* 0x00000040004c7944 */ /* 0x02afea0003c00000 */
.L_x_60:
[----:B------:R-:W-:Y:S05]  /*3290*/  WARPSYNC.ALL ;  /* 0x0000000000007948 */ /* 0x000fea0003800000 */
[----:B------:R-:W2:Y:S01]  /*32a0*/  S2UR UR5, SR_CgaCtaId ;  /* 0x00000000000579c3 */ /* 0x000ea20000008800 */
[----:B------:R-:W-:Y:S01]  /*32b0*/  UMOV UR4, 0x400 ;  /* 0x0000040000047882 */ /* 0x000fe20000000000 */
[----:B------:R-:W-:-:S06]  /*32c0*/  NOP ;  /* 0x0000000000007918 */ /* 0x000fcc0000000000 */
[----:B------:R-:W-:Y:S06]  /*32d0*/  BAR.ARV 0x6, 0xa0 ;  /* 0x0182800000007b1d */ /* 0x000fec0000002000 */
[----:B------:R-:W4:Y:S01]  /*32e0*/  LDCU UR7, c[0x0][0x38c] ;  /* 0x00007180ff0777ac */ /* 0x000f220008000800 */
[----:B------:R-:W-:Y:S01]  /*32f0*/  IMAD.MOV.U32 R11, RZ, RZ, 0x1 ;  /* 0x00000001ff0b7424 */ /* 0x000fe200078e00ff */
[----:B------:R-:W-:Y:S01]  /*3300*/  CS2R R8, SRZ ;  /* 0x0000000000087805 */ /* 0x000fe2000001ff00 */
[----:B------:R-:W-:Y:S01]  /*3310*/  IMAD.MOV.U32 R10, RZ, RZ, RZ ;  /* 0x000000ffff0a7224 */ /* 0x000fe200078e00ff */
[----:B------:R-:W3:Y:S01]  /*3320*/  LDCU UR6, c[0x0][0x38c] ;  /* 0x00007180ff0677ac */ /* 0x000ee20008000800 */
[----:B------:R-:W-:Y:S01]  /*3330*/  UMOV UR14, URZ ;  /* 0x000000ff000e7c82 */ /* 0x000fe20008000000 */
[----:B------:R-:W-:Y:S01]  /*3340*/  UMOV UR13, URZ ;  /* 0x000000ff000d7c82 */ /* 0x000fe20008000000 */
[----:B--2---:R-:W-:Y:S01]  /*3350*/  ULEA UR5, UR5, UR4, 0x18 ;  /* 0x0000000405057291 */ /* 0x004fe2000f8ec0ff */
[----:B------:R-:W-:Y:S01]  /*3360*/  UMOV UR24, 0x0 ;  /* 0x0000000000187882 */ /* 0x000fe20000000000 */
[----:B------:R-:W-:-:S02]  /*3370*/  UMOV UR25, 0x4108490 ;  /* 0x0410849000197882 */ /* 0x000fc40000000000 */
[----:B------:R-:W-:Y:S02]  /*3380*/  UIADD3 UR10, UPT, UPT, UR5, 0x1c400, URZ ;  /* 0x0001c400050a7890 */ /* 0x000fe4000fffe0ff */
[----:B------:R-:W-:Y:S02]  /*3390*/  UIADD3 UR15, UPT, UPT, UR5, 0x2400, URZ ;  /* 0x00002400050f7890 */ /* 0x000fe4000fffe0ff */
[----:B----4-:R-:W-:Y:S01]  /*33a0*/  UIADD3 UR7, UPT, UPT, UR7, 0x7f, URZ ;  /* 0x0000007f07077890 */ /* 0x010fe2000fffe0ff */
[----:B-1----:R-:W1:Y:S01]  /*33b0*/  LDS R0, [UR5+0x1a0] ;  /* 0x0001a005ff007984 */ /* 0x002e620008000800 */
[----:B------:R-:W-:Y:S02]  /*33c0*/  USHF.R.U32.HI UR10, URZ, 0x4, UR10 ;  /* 0x00000004ff0a7899 */ /* 0x000fe4000801160a */
[----:B------:R-:W-:Y:S02]  /*33d0*/  USHF.R.S32.HI UR4, URZ, 0x1f, UR7 ;  /* 0x0000001fff047899 */ /* 0x000fe40008011407 */
[----:B------:R-:W-:-:S02]  /*33e0*/  USHF.R.U32.HI UR15, URZ, 0x4, UR15 ;  /* 0x00000004ff0f7899 */ /* 0x000fc4000801160f */
[----:B------:R-:W-:Y:S02]  /*33f0*/  ULEA.HI UR4, UR4, UR7, URZ, 0x7 ;  /* 0x0000000704047291 */ /* 0x000fe4000f8f38ff */
[----:B------:R-:W-:Y:S02]  /*3400*/  ULOP3.LUT UR10, UR10, 0x3fff, URZ, 0xc0, !UPT ;  /* 0x00003fff0a0a7892 */ /* 0x000fe4000f8ec0ff */
[----:B------:R-:W-:Y:S01]  /*3410*/  USHF.R.S32.HI UR4, URZ, 0x7, UR4 ;  /* 0x00000007ff047899 */ /* 0x000fe20008011404 */
[----:B------:R-:W-:Y:S01]  /*3420*/  UMOV UR22, 0x0 ;  /* 0x0000000000167882 */ /* 0x000fe20000000000 */
[----:B------:R-:W-:Y:S02]  /*3430*/  UMOV UR23, 0x4108490 ;  /* 0x0410849000177882 */ /* 0x000fe40000000000 */
[----:B------:R-:W-:Y:S02]  /*3440*/  UISETP.LT.AND UP0, UPT, UR4, 0x1, UPT ;  /* 0x000000010400788c */ /* 0x000fe4000bf01270 */
[----:B------:R-:W-:-:S02]  /*3450*/  ULOP3.LUT UR15, UR15, 0x3fff, URZ, 0xc0, !UPT ;  /* 0x00003fff0f0f7892 */ /* 0x000fc4000f8ec0ff */
[----:B------:R-:W-:Y:S02]  /*3460*/  USEL UR9, UR4, 0x1, !UP0 ;  /* 0x0000000104097887 */ /* 0x000fe4000c000000 */
[----:B------:R-:W-:Y:S02]  /*3470*/  ULOP3.LUT UR10, UR10, 0x10000, URZ, 0xfc, !UPT ;  /* 0x000100000a0a7892 */ /* 0x000fe4000f8efcff */
[----:B------:R-:W-:Y:S02]  /*3480*/  UIADD3 UR9, UPT, UPT, -UR9, URZ, URZ ;  /* 0x000000ff09097290 */ /* 0x000fe4000fffe1ff */
[----:B---3--:R-:W-:Y:S01]  /*3490*/  UISETP.GE.AND UP3, UPT, UR6, 0x1, UPT ;  /* 0x000000010600788c */ /* 0x008fe2000bf66270 */
[----:B------:R-:W-:Y:S01]  /*34a0*/  UMOV UR20, 0x0 ;  /* 0x0000000000147882 */ /* 0x000fe20000000000 */
[----:B------:R-:W-:Y:S01]  /*34b0*/  UMOV UR21, 0x4108490 ;  /* 0x0410849000157882 */ /* 0x000fe20000000000 */
[----:B------:R-:W-:Y:S01]  /*34c0*/  UMOV UR18, 0x0 ;  /* 0x0000000000127882 */ /* 0x000fe20000000000 */
[----:B------:R-:W-:Y:S01]  /*34d0*/  UMOV UR19, 0x4108490 ;  /* 0x0410849000137882 */ /* 0x000fe20000000000 */
[----:B-1----:R-:W-:-:S15]  /*34e0*/  R2UR UR16, R0 ;  /* 0x00000000001072ca */ /* 0x002fde00000e0000 */
.L_x_69:
[----:B------:R-:W-:Y:S02]  /*34f0*/  LEA R0, R10, UR5, 0x3 ;  /* 0x000000050a007c11 */ /* 0x000fe4000f8e18ff */
[----:B------:R-:W-:Y:S02]  /*3500*/  SHF.L.U32 R5, R9, 0x1f, RZ ;  /* 0x0000001f09057819 */ /* 0x000fe400000006ff */
[----:B------:R-:W-:Y:S01]  /*3510*/  PLOP3.LUT P0, PT, PT, PT, UP3, 0x80, 0x8 ;  /* 0x000000000008781c */ /* 0x000fe20003f0f038 */
[----:B------:R-:W-:Y:S01]  /*3520*/  VIADD R3, R0, 0x100 ;  /* 0x0000010000037836 */ /* 0x000fe20000000000 */
[----:B-1----:R-:W1:Y:S02]  /*3530*/  SYNCS.PHASECHK.TRANS64.TRYWAIT P1, [R0+URZ+0xf0], R5 ;  /* 0x0000f005000075a7 */ /* 0x002e6400080211ff */
[----:B-1-3--:R-:W-:Y:S09]  /*3540*/  @!P1 BRA `(.L_x_63) ;  /* 0x0000003800689947 */ /* 0x00aff20003800000 */
.L_x_138:
[----:B------:R-:W-:Y:S01]  /*3550*/  LEA R4, R10, UR5, 0x4 ;  /* 0x000000050a047c11 */ /* 0x000fe2000f8e20ff */
[----:B------:R-:W-:Y:S01]  /*3560*/  @UP3 ULEA UR6, UR13, UR5, 0x3 ;  /* 0x000000050d063291 */ /* 0x000fe2000f8e18ff */
[----:B------:R-:W-:Y:S01]  /*3570*/  PLOP3.LUT P2, PT, PT, PT, PT, 0x80, 0x8 ;  /* 0x000000000008781c */ /* 0x000fe20003f4f070 */
[----:B------:R-:W-:Y:S01]  /*3580*/  ULEA UR7, UR14, UR5, 0x3 ;  /* 0x000000050e077291 */ /* 0x000fe2000f8e18ff */
[----:B------:R-:W-:Y:S02]  /*3590*/  PRMT R3, RZ, 0x654, R3 ;  /* 0x00000654ff037816 */ /* 0x000fe40000000003 */
[----:B-1----:R-:W1:Y:S01]  /*35a0*/  LDS.128 R4, [R4+0x180] ;  /* 0x0001800004047984 */ /* 0x002e620000000c00 */
[----:B------:R-:W-:Y:S02]  /*35b0*/  @P0 SHF.L.U32 R2, R8, 0x1f, RZ ;  /* 0x0000001f08020819 */ /* 0x000fe400000006ff */
[----:B------:R-:W-:Y:S01]  /*35c0*/  SHF.L.U32 R0, R11, 0x1f, RZ ;  /* 0x0000001f0b007819 */ /* 0x000fe200000006ff */
[----:B------:R-:W-:Y:S01]  /*35d0*/  @!PT LDS RZ, [RZ] ;  /* 0x00000000fffff984 */ /* 0x000fe20000000800 */
[----:B------:R-:W-:Y:S01]  /*35e0*/  @!PT LDS RZ, [RZ] ;  /* 0x00000000fffff984 */ /* 0x000fe20000000800 */
[----:B------:R-:W-:Y:S01]  /*35f0*/  @!PT LDS RZ, [RZ] ;  /* 0x00000000fffff984 */ /* 0x000fe20000000800 */
[----:B------:R-:W-:Y:S01]  /*3600*/  @!PT LDS RZ, [RZ] ;  /* 0x00000000fffff984 */ /* 0x000fe20000000800 */
[----:B------:R2:W-:Y:S06]  /*3610*/  MEMBAR.ALL.CTA ;  /* 0x0000000000007992 */ /* 0x0005ec0000008000 */
[----:B--2---:R-:W2:Y:S02]  /*3620*/  FENCE.VIEW.ASYNC.S ;  /* 0x00000000000073c6 */ /* 0x004ea40000000000 */
[----:B--2---:R2:W-:Y:S01]  /*3630*/  SYNCS.ARRIVE.TRANS64.RED.A1T0 RZ, [R3+URZ], RZ ;  /* 0x000000ff03ff79a7 */ /* 0x0045e200081004ff */
[----:B------:R2:W3:Y:S01]  /*3640*/  @P0 SYNCS.PHASECHK.TRANS64.TRYWAIT P2, [UR6], R2 ;  /* 0x00000002ff0005a7 */ /* 0x0004e20008041106 */
[----:B------:R-:W-:Y:S01]  /*3650*/  ULEA.HI UR6, UR14, UR14, URZ, 0x1 ;  /* 0x0000000e0e067291 */ /* 0x000fe2000f8f08ff */
[----:B-1----:R-:W-:-:S03]  /*3660*/  LOP3.LUT P1, RZ, R6, 0x1, RZ, 0xc0, !PT ;  /* 0x0000000106ff7812 */ /* 0x002fc6000782c0ff */
[----:B------:R-:W-:Y:S02]  /*3670*/  USHF.L.U32 UR8, UR6, 0x5, URZ ;  /* 0x0000000506087899 */ /* 0x000fe400080006ff */
[----:B------:R-:W-:Y:S02]  /*3680*/  ULOP3.LUT UR6, UR6, 0xffe, URZ, 0xc0, !UPT ;  /* 0x00000ffe06067892 */ /* 0x000fe4000f8ec0ff */
[----:B------:R-:W-:Y:S02]  /*3690*/  ULOP3.LUT UR8, UR8, 0xffffffc0, URZ, 0xc0, !UPT ;  /* 0xffffffc008087892 */ /* 0x000fe4000f8ec0ff */
[----:B------:R-:W-:Y:S02]  /*36a0*/  UIADD3 UR6, UPT, UPT, -UR6, UR14, URZ ;  /* 0x0000000e06067290 */ /* 0x000fe4000fffe1ff */
[----:B------:R-:W-:Y:S01]  /*36b0*/  UIADD3 UR8, UPT, UPT, UR16, UR8, URZ ;  /* 0x0000000810087290 */ /* 0x000fe2000fffe0ff */
[----:B------:R-:W1:Y:S03]  /*36c0*/  SYNCS.PHASECHK.TRANS64.TRYWAIT P0, [UR7+0x130], R0 ;  /* 0x00013000ff0075a7 */ /* 0x000e660008001107 */
[----:B------:R-:W-:Y:S01]  /*36d0*/  ULEA UR8, UR6, UR8, 0x14 ;  /* 0x0000000806087291 */ /* 0x000fe2000f8ea0ff */
[----:B-123--:R-:W-:Y:S11]  /*36e0*/  @!P0 BRA `(.L_x_64) ;  /* 0x0000003800148947 */ /* 0x00eff60003800000 */
.L_x_140:
[----:B------:R-:W-:Y:S01]  /*36f0*/  IADD3 R10, PT, PT, R10, 0x1, RZ ;  /* 0x000000010a0a7810 */ /* 0x000fe20007ffe0ff */
[----:B------:R-:W-:Y:S06]  /*3700*/  BRA.U !UP3, `(.L_x_65) ;  /* 0x000000010bc07547 */ /* 0x000fec000b800000 */
[----:B------:R-:W-:Y:S01]  /*3710*/  UPLOP3.LUT UP4, UPT, UPT, UPT, UPT, 0x40, 0x4 ;  /* 0x000000000004789c */ /* 0x000fe20003f8e870 */
[----:B------:R-:W-:Y:S01]  /*3720*/  UMOV UR12, UR9 ;  /* 0x00000009000c7c82 */ /* 0x000fe20008000000 */
[----:B------:R-:W-:Y:S01]  /*3730*/  UMOV UR11, UR4 ;  /* 0x00000004000b7c82 */ /* 0x000fe20008000000 */
[----:B------:R-:W-:-:S08]  /*3740*/  UMOV UR17, UR13 ;  /* 0x0000000d00117c82 */ /* 0x000fd00008000000 */
.L_x_68:
[----:B------:R-:W-:Y:S02]  /*3750*/  UIADD3 UR12, UPT, UPT, UR12, 0x1, URZ ;  /* 0x000000010c0c7890 */ /* 0x000fe4000fffe0ff */
[----:B--2---:R-:W-:Y:S02]  /*3760*/  ULEA UR6, UR17, UR5, 0x3 ;  /* 0x0000000511067291 */ /* 0x004fe4000f8e18ff */
[----:B------:R-:W-:Y:S01]  /*3770*/  UISETP.NE.AND UP0, UPT, UR12, URZ, UPT ;  /* 0x000000ff0c00728c */ /* 0x000fe2000bf05270 */
[----:B---3--:R-:W-:Y:S10]  /*3780*/  @P2 BRA `(.L_x_66) ;  /* 0x00000000000c2947 */ /* 0x008ff40003800000 */
[----:B-1----:R-:W-:Y:S04]  /*3790*/  SHF.L.U32 R3, R8, 0x1f, RZ ;  /* 0x0000001f08037819 */ /* 0x002fe800000006ff */
[----:B------:R-:W1:Y:S02]  /*37a0*/  SYNCS.PHASECHK.TRANS64.TRYWAIT P0, [UR6], R3 ;  /* 0x00000003ff0075a7 */ /* 0x000e640008001106 */
[----:B-1----:R-:W-:Y:S05]  /*37b0*/  @!P0 BRA `(.L_x_67) ;  /* 0x0000003400f88947 */ /* 0x002fea0003800000 */
.L_x_66:
[----:B------:R-:W-:Y:S01]  /*37c0*/  UISETP.NE.AND UP1, UPT, UR11, 0x1, UPT ;  /* 0x000000010b00788c */ /* 0x000fe2000bf25270 */
[----:B------:R-:W-:Y:S01]  /*37d0*/  PLOP3.LUT P2, PT, PT, PT, PT, 0x80, 0x8 ;  /* 0x000000000008781c */ /* 0x000fe20003f4f070 */
[----:B------:R-:W-:Y:S02]  /*37e0*/  UIADD3 UR13, UPT, UPT, UR17, 0x1, URZ ;  /* 0x00000001110d7890 */ /* 0x000fe4000fffe0ff */
[----:B------:R-:W-:Y:S02]  /*37f0*/  ULEA UR28, UR17, UR15, 0x9 ;  /* 0x0000000f111c7291 */ /* 0x000fe4000f8e48ff */
[----:B------:R-:W-:Y:S01]  /*3800*/  UISETP.NE.AND UP2, UPT, UR13, 0xd, UPT ;  /* 0x0000000d0d00788c */ /* 0x000fe2000bf45270 */
[----:B------:R-:W-:Y:S01]  /*3810*/  PLOP3.LUT P0, PT, PT, PT, UP1, 0x80, 0x8 ;  /* 0x000000000008781c */ /* 0x000fe20003f0f018 */
[----:B------:R-:W-:Y:S02]  /*3820*/  UIADD3 UR40, UPT, UPT, UR28, 0x80, URZ ;  /* 0x000000801c287890 */ /* 0x000fe4000fffe0ff */
[----:B------:R-:W-:Y:S02]  /*3830*/  USEL UR27, URZ, 0x1, UP2 ;  /* 0x00000001ff1b7887 */ /* 0x000fe40009000000 */
[----:B------:R-:W-:Y:S02]  /*3840*/  USEL UR13, UR13, URZ, UP2 ;  /* 0x000000ff0d0d7287 */ /* 0x000fe40009000000 */
[----:B------:R-:W-:Y:S02]  /*3850*/  UIADD3 UR36, UPT, UPT, UR28, 0x100, URZ ;  /* 0x000001001c247890 */ /* 0x000fe4000fffe0ff */
[----:B------:R-:W-:Y:S01]  /*3860*/  @UP1 ULEA UR26, UR13, UR5, 0x3 ;  /* 0x000000050d1a1291 */ /* 0x000fe2000f8e18ff */
[----:B------:R-:W-:Y:S01]  /*3870*/  LOP3.LUT R8, R8, UR27, RZ, 0x3c, !PT ;  /* 0x0000001b08087c12 */ /* 0x000fe2000f8e3cff */
[----:B------:R-:W-:Y:S02]  /*3880*/  UIADD3 UR32, UPT, UPT, UR28, 0x180, URZ ;  /* 0x000001801c207890 */ /* 0x000fe4000fffe0ff */
[----:B------:R-:W-:Y:S01]  /*3890*/  UIADD3 UR6, UPT, UPT, UR6, 0x68, URZ ;  /* 0x0000006806067890 */ /* 0x000fe2000fffe0ff */
[----:B-1----:R-:W-:Y:S01]  /*38a0*/  @P0 SHF.L.U32 R0, R8, 0x1f, RZ ;  /* 0x0000001f08000819 */ /* 0x002fe200000006ff */
[----:B------:R-:W-:Y:S01]  /*38b0*/  UIADD3 UR11, UPT, UPT, UR11, -0x1, URZ ;  /* 0xffffffff0b0b7890 */ /* 0x000fe2000fffe0ff */
[----:B------:R-:W-:Y:S02]  /*38c0*/  UMOV UR29, 0x80004020 ;  /* 0x80004020001d7882 */ /* 0x000fe40000000000 */
[----:B------:R2:W3:Y:S01]  /*38d0*/  @P0 SYNCS.PHASECHK.TRANS64.TRYWAIT P2, [UR26], R0 ;  /* 0x00000000ff0005a7 */ /* 0x0004e2000804111a */
[----:B------:R-:W-:Y:S01]  /*38e0*/  ULEA UR26, UR17, UR10, 0x9 ;  /* 0x0000000a111a7291 */ /* 0x000fe2000f8e48ff */
[----:B------:R-:W-:Y:S01]  /*38f0*/  UMOV UR27, 0x40004040 ;  /* 0x40004040001b7882 */ /* 0x000fe20000000000 */
[----:B------:R-:W-:Y:S02]  /*3900*/  UMOV UR41, 0x80004020 ;  /* 0x8000402000297882 */ /* 0x000fe40000000000 */
[----:B------:R-:W-:Y:S02]  /*3910*/  UIADD3 UR38, UPT, UPT, UR26, 0x2, URZ ;  /* 0x000000021a267890 */ /* 0x000fe4000fffe0ff */
[----:B------:R-:W-:Y:S02]  /*3920*/  UIADD3 UR34, UPT, UPT, UR26, 0x4, URZ ;  /* 0x000000041a227890 */ /* 0x000fe4000fffe0ff */
[----:B------:R-:W-:Y:S01]  /*3930*/  UIADD3 UR30, UPT, UPT, UR26, 0x6, URZ ;  /* 0x000000061a1e7890 */ /* 0x000fe2000fffe0ff */
[----:B------:R2:W-:Y:S01]  /*3940*/  UTCQMMA gdesc[UR28], gdesc[UR26], tmem[UR8], tmem[UR24], idesc[UR25], UP4 ;  /* 0x00ff181a1c0075ea */ /* 0x0005e2000a000308 */
[----:B------:R-:W-:Y:S01]  /*3950*/  UPLOP3.LUT UP4, UPT, UPT, UPT, UPT, 0x80, 0x8 ;  /* 0x000000000008789c */ /* 0x000fe20003f8f070 */
[----:B------:R-:W-:Y:S01]  /*3960*/  UMOV UR39, 0x40004040 ;  /* 0x4000404000277882 */ /* 0x000fe20000000000 */
[----:B------:R-:W-:Y:S01]  /*3970*/  UMOV UR37, 0x80004020 ;  /* 0x8000402000257882 */ /* 0x000fe20000000000 */
[----:B------:R2:W-:Y:S01]  /*3980*/  UTCQMMA gdesc[UR40], gdesc[UR38], tmem[UR8], tmem[UR22], idesc[UR23], UPT ;  /* 0x00ff1626280075ea */ /* 0x0005e2000b800308 */
[----:B------:R-:W-:Y:S01]  /*3990*/  UMOV UR35, 0x40004040 ;  /* 0x4000404000237882 */ /* 0x000fe20000000000 */
[----:B------:R-:W-:Y:S01]  /*39a0*/  UMOV UR33, 0x80004020 ;  /* 0x8000402000217882 */ /* 0x000fe20000000000 */
[----:B------:R-:W-:Y:S01]  /*39b0*/  UMOV UR31, 0x40004040 ;  /* 0x40004040001f7882 */ /* 0x000fe20000000000 */
[----:B------:R2:W-:Y:S01]  /*39c0*/  UTCQMMA gdesc[UR36], gdesc[UR34], tmem[UR8], tmem[UR20], idesc[UR21], UPT ;  /* 0x00ff1422240075ea */ /* 0x0005e2000b800308 */
[----:B------:R2:W-:Y:S01]  /*39d0*/  UTCQMMA gdesc[UR32], gdesc[UR30], tmem[UR8], tmem[UR18], idesc[UR19], UPT ;  /* 0x00ff121e200075ea */ /* 0x0005e2000b800308 */
[----:B------:R2:W-:Y:S01]  /*39e0*/  UTCBAR [UR6], URZ ;  /* 0x000000ff060073e9 */ /* 0x0005e200080000ff */
[----:B------:R-:W-:Y:S01]  /*39f0*/  UMOV UR17, UR13 ;  /* 0x0000000d00117c82 */ /* 0x000fe20008000000 */
[----:B------:R-:W-:Y:S05]  /*3a00*/  BRA.U UP0, `(.L_x_68) ;  /* 0xfffffffd00507547 */ /* 0x000fea000b83ffff */
.L_x_65:
[----:B------:R-:W-:Y:S01]  /*3a10*/  UIADD3 UR14, UPT, UPT, UR14, 0x1, URZ ;  /* 0x000000010e0e7890 */ /* 0x000fe2000fffe0ff */
[C---:B------:R-:W-:Y:S01]  /*3a20*/  ISETP.NE.AND P0, PT, R10.reuse, 0x2, PT ;  /* 0x000000020a00780c */ /* 0x040fe20003f05270 */
[----:B------:R-:W-:Y:S02]  /*3a30*/  UIADD3 UR7, UPT, UPT, UR7, 0x110, URZ ;  /* 0x0000011007077890 */ /* 0x000fe4000fffe0ff */
[----:B------:R-:W-:Y:S01]  /*3a40*/  UISETP.NE.AND UP0, UPT, UR14, 0x4, UPT ;  /* 0x000000040e00788c */ /* 0x000fe2000bf05270 */
[----:B-12---:R-:W-:Y:S02]  /*3a50*/  SEL R0, RZ, 0x1, P0 ;  /* 0x00000001ff007807 */ /* 0x006fe40000000000 */
[----:B------:R-:W-:Y:S01]  /*3a60*/  SEL R10, R10, RZ, P0 ;  /* 0x000000ff0a0a7207 */ /* 0x000fe20000000000 */
[----:B------:R-:W-:Y:S01]  /*3a70*/  USEL UR6, URZ, 0x1, UP0 ;  /* 0x00000001ff067887 */ /* 0x000fe20008000000 */
[----:B------:R-:W-:Y:S01]  /*3a80*/  LOP3.LUT R9, R9, R0, RZ, 0x3c, !PT ;  /* 0x0000000009097212 */ /* 0x000fe200078e3cff */
[----:B------:R-:W-:Y:S01]  /*3a90*/  USEL UR14, UR14, URZ, UP0 ;  /* 0x000000ff0e0e7287 */ /* 0x000fe20008000000 */
[----:B------:R1:W-:Y:S03]  /*3aa0*/  UTCBAR [UR7], URZ ;  /* 0x000000ff070073e9 */ /* 0x0003e600080000ff */
[----:B------:R-:W-:Y:S01]  /*3ab0*/  LOP3.LUT R11, R11, UR6, RZ, 0x3c, !PT ;  /* 0x000000060b0b7c12 */ /* 0x000fe2000f8e3cff */
[----:B------:R-:W-:Y:S07]  /*3ac0*/  @P1 BRA `(.L_x_69) ;  /* 0xfffffff800881947 */ /* 0x000fee000383ffff */
[----:B------:R-:W2:Y:S01]  /*3ad0*/  S2UR UR4, SR_CgaCtaId ;  /* 0x00000000000479c3 */ /* 0x000ea20000008800 */
[----:B------:R-:W-:Y:S01]  /*3ae0*/  ELECT P0, URZ, PT ;  /* 0x0000000000ff782f */ /* 0x000fe20003800000 */
[----:B------:R-:W-:Y:S01]  /*3af0*/  IMAD.MOV.U32 R0, RZ, RZ, 0x1 ;  /* 0x00000001ff007424 */ /* 0x000fe200078e00ff */
[----:B------:R-:W-:Y:S01]  /*3b00*/  UIADD3 UR5, UPT, UPT, UR5, 0x130, URZ ;  /* 0x0000013005057890 */ /* 0x000fe2000fffe0ff */
[----:B------:R-:W-:Y:S01]  /*3b10*/  SHF.L.U32 R3, R11, 0x1f, RZ ;  /* 0x0000001f0b037819 */ /* 0x000fe200000006ff */
[----:B------:R-:W-:-:S03]  /*3b20*/  UMOV UR6, 0x40 ;  /* 0x0000004000067882 */ /* 0x000fc60000000000 */
[----:B------:R-:W-:Y:S01]  /*3b30*/  UVIRTCOUNT.DEALLOC.SMPOOL 0x80 ;  /* 0x000000800000784c */ /* 0x000fe20000000000 */
[----:B--2---:R-:W-:Y:S02]  /*3b40*/  ULEA UR4, UR4, UR6, 0x18 ;  /* 0x0000000604047291 */ /* 0x004fe4000f8ec0ff */
[----:B------:R-:W-:-:S07]  /*3b50*/  ULEA UR6, UR14, UR5, 0x3 ;  /* 0x000000050e067291 */ /* 0x000fce000f8e18ff */
[----:B------:R2:W-:Y:S02]  /*3b60*/  @P0 STS.U8 [UR4+0x1c], R0 ;  /* 0x00001c00ff000988 */ /* 0x0005e40008000004 */
[----:B------:R-:W4:Y:S02]  /*3b70*/  SYNCS.PHASECHK.TRANS64.TRYWAIT P0, [UR6], R3 ;  /* 0x00000003ff0075a7 */ /* 0x000f240008001106 */
[----:B--2-4-:R-:W-:Y:S05]  /*3b80*/  @!P0 BRA `(.L_x_70) ;  /* 0x00000034001c8947 */ /* 0x014fea0003800000 */
.L_x_143:
[----:B-1----:R-:W-:-:S04]  /*3b90*/  UIADD3 UR7, UPT, UPT, UR14, 0x1, URZ ;  /* 0x000000010e077890 */ /* 0x002fc8000fffe0ff */
[----:B------:R-:W-:-:S04]  /*3ba0*/  UISETP.NE.AND UP0, UPT, UR7, 0x4, UPT ;  /* 0x000000040700788c */ /* 0x000fc8000bf05270 */
[----:B------:R-:W-:Y:S02]  /*3bb0*/  USEL UR8, URZ, 0x1, UP0 ;  /* 0x00000001ff087887 */ /* 0x000fe40008000000 */
[----:B------:R-:W-:-:S04]  /*3bc0*/  USEL UR7, UR7, URZ, UP0 ;  /* 0x000000ff07077287 */ /* 0x000fc80008000000 */
[----:B------:R-:W-:Y:S01]  /*3bd0*/  ULEA UR6, UR7, UR5, 0x3 ;  /* 0x0000000507067291 */ /* 0x000fe2000f8e18ff */
[----:B------:R-:W-:-:S04]  /*3be0*/  LOP3.LUT R2, R11, UR8, RZ, 0x3c, !PT ;  /* 0x000000080b027c12 */ /* 0x000fc8000f8e3cff */
[----:B--2---:R-:W-:-:S04]  /*3bf0*/  SHF.L.U32 R3, R2, 0x1f, RZ ;  /* 0x0000001f02037819 */ /* 0x004fc800000006ff */
[----:B------:R-:W1:Y:S02]  /*3c00*/  SYNCS.PHASECHK.TRANS64.TRYWAIT P0, [UR6], R3 ;  /* 0x00000003ff0075a7 */ /* 0x000e640008001106 */
[----:B-1----:R-:W-:Y:S05]  /*3c10*/  @!P0 BRA `(.L_x_71) ;  /* 0x0000003400108947 */ /* 0x002fea0003800000 */
.L_x_145:
        /* <DEDUP_REMOVED lines=9> */
.L_x_147:
[----:B------:R-:W-:-:S04]  /*3cb0*/  UIADD3 UR7, UPT, UPT, UR7, 0x1, URZ ;  /* 0x0000000107077890 */ /* 0x000fc8000fffe0ff */
[----:B------:R-:W-:-:S04]  /*3cc0*/  UISETP.NE.AND UP0, UPT, UR7, 0x4, UPT ;  /* 0x000000040700788c */ /* 0x000fc8000bf05270 */
[----:B------:R-:W-:Y:S02]  /*3cd0*/  USEL UR6, URZ, 0x1, UP0 ;  /* 0x00000001ff067887 */ /* 0x000fe40008000000 */
[----:B------:R-:W-:-:S04]  /*3ce0*/  USEL UR7, UR7, URZ, UP0 ;  /* 0x000000ff07077287 */ /* 0x000fc80008000000 */
[----:B------:R-:W-:Y:S01]  /*3cf0*/  ULEA UR7, UR7, UR5, 0x3 ;  /* 0x0000000507077291 */ /* 0x000fe2000f8e18ff */
[----:B-1----:R-:W-:-:S04]  /*3d00*/  LOP3.LUT R3, R2, UR6, RZ, 0x3c, !PT ;  /* 0x0000000602037c12 */ /* 0x002fc8000f8e3cff */
[----:B------:R-:W-:-:S04]  /*3d10*/  SHF.L.U32 R3, R3, 0x1f, RZ ;  /* 0x0000001f03037819 */ /* 0x000fc800000006ff */
[----:B------:R-:W1:Y:S02]  /*3d20*/  SYNCS.PHASECHK.TRANS64.TRYWAIT P0, [UR7], R3 ;  /* 0x00000003ff0075a7 */ /* 0x000e640008001107 */
[----:B-1----:R-:W-:Y:S05]  /*3d30*/  @!P0 BRA `(.L_x_73) ;  /* 0x0000003000f88947 */ /* 0x002fea0003800000 */
.L_x_149:
[----:B------:R-:W-:Y:S01]  /*3d40*/  NOP ;  /* 0x0000000000007918 */ /* 0x000fe20000000000 */
[----:B-1----:R-:W1:Y:S01]  /*3d50*/  LDS R0, [UR4+0x14] ;  /* 0x00001404ff007984 */ /* 0x002e620008000800 */
[----:B------:R-:W-:Y:S01]  /*3d60*/  ULOP3.LUT UR6, UR16, 0xffff, URZ, 0xc0, !UPT ;  /* 0x0000ffff10067892 */ /* 0x000fe2000f8ec0ff */
[----:B------:R-:W-:Y:S01]  /*3d70*/  UMOV UR8, 0xffff ;  /* 0x0000ffff00087882 */ /* 0x000fe20000000000 */
[----:B------:R-:W-:Y:S02]  /*3d80*/  UMOV UR5, 0x1 ;  /* 0x0000000100057882 */ /* 0x000fe40000000000 */
[----:B------:R-:W-:-:S04]  /*3d90*/  USHF.R.U32.HI UR6, URZ, 0x5, UR6 ;  /* 0x00000005ff067899 */ /* 0x000fc80008011606 */
[----:B------:R-:W-:Y:S02]  /*3da0*/  USHF.L.U32 UR8, UR8, UR6, URZ ;  /* 0x0000000608087299 */ /* 0x000fe400080006ff */
[----:B------:R-:W-:-:S04]  /*3db0*/  USHF.L.U32 UR5, UR5, UR6, URZ ;  /* 0x0000000605057299 */ /* 0x000fc800080006ff */
[----:B-1----:R-:W-:-:S04]  /*3dc0*/  LOP3.LUT R0, R0, UR8, RZ, 0xc0, !PT ;  /* 0x0000000800007c12 */ /* 0x002fc8000f8ec0ff */
[----:B------:R-:W-:-:S13]  /*3dd0*/  ISETP.NE.AND P0, PT, R0, UR8, PT ;  /* 0x0000000800007c0c */ /* 0x000fda000bf05270 */
[----:B------:R-:W-:Y:S05]  /*3de0*/  @P0 BRA `(.L_x_74) ;  /* 0x0000000000580947 */ /* 0x000fea0003800000 */
[----:B------:R-:W1:Y:S02]  /*3df0*/  LDS R0, [UR4+0x18] ;  /* 0x00001804ff007984 */ /* 0x000e640008000800 */
[----:B-1----:R-:W-:-:S04]  /*3e00*/  LOP3.LUT R0, R0, UR5, RZ, 0xc0, !PT ;  /* 0x0000000500007c12 */ /* 0x002fc8000f8ec0ff */
[----:B------:R-:W-:-:S13]  /*3e10*/  ISETP.NE.AND P0, PT, R0, UR5, PT ;  /* 0x0000000500007c0c */ /* 0x000fda000bf05270 */
[----:B------:R-:W-:Y:S05]  /*3e20*/  @P0 BRA `(.L_x_75) ;  /* 0x00000000003c0947 */ /* 0x000fea0003800000 */
[----:B------:R-:W1:Y:S01]  /*3e30*/  S2R R2, SR_LANEID ;  /* 0x0000000000027919 */ /* 0x000e620000000000 */
[----:B------:R-:W-:Y:S01]  /*3e40*/  ULOP3.LUT UR8, URZ, UR8, URZ, 0x33, !UPT ;  /* 0x00000008ff087292 */ /* 0x000fe2000f8e33ff */
[----:B------:R-:W-:Y:S01]  /*3e50*/  LOP3.LUT R4, RZ, UR5, RZ, 0x33, !PT ;  /* 0x00000005ff047c12 */ /* 0x000fe2000f8e33ff */
[----:B------:R-:W-:Y:S02]  /*3e60*/  VOTEU.ANY UR7, UPT, PT ;  /* 0x0000000000077886 */ /* 0x000fe400038e0100 */
[----:B------:R-:W-:Y:S01]  /*3e70*/  UFLO.U32 UR7, UR7 ;  /* 0x00000007000772bd */ /* 0x000fe200080e0000 */
[----:B------:R-:W2:Y:S01]  /*3e80*/  REDUX UR5, R4 ;  /* 0x00000000040573c4 */ /* 0x000ea20000000000 */
[----:B------:R-:W-:-:S06]  /*3e90*/  IMAD.U32 R0, RZ, RZ, UR8 ;  /* 0x00000008ff007e24 */ /* 0x000fcc000f8e00ff */
[----:B------:R4:W-:Y:S01]  /*3ea0*/  UTCATOMSWS.AND URZ, UR8 ;  /* 0x0000000800ff79e3 */ /* 0x0009e20008000000 */
[----:B------:R-:W3:Y:S01]  /*3eb0*/  REDUX UR6, R0 ;  /* 0x00000000000673c4 */ /* 0x000ee20000000000 */
[----:B-1----:R-:W-:Y:S01]  /*3ec0*/  ISETP.EQ.U32.AND P0, PT, R2, UR7, PT ;  /* 0x0000000702007c0c */ /* 0x002fe2000bf02070 */
[----:B--2---:R-:W-:Y:S01]  /*3ed0*/  IMAD.U32 R2, RZ, RZ, UR5 ;  /* 0x00000005ff027e24 */ /* 0x004fe2000f8e00ff */
[----:B---3--:R-:W-:-:S11]  /*3ee0*/  MOV R3, UR6 ;  /* 0x0000000600037c02 */ /* 0x008fd60008000f00 */
[----:B------:R4:W-:Y:S04]  /*3ef0*/  @P0 ATOMS.AND RZ, [UR4+0x14], R3 ;  /* 0x00001403ffff098c */ /* 0x0009e8000a800004 */
[----:B------:R4:W-:Y:S01]  /*3f00*/  @P0 ATOMS.AND RZ, [UR4+0x18], R2 ;  /* 0x00001802ffff098c */ /* 0x0009e2000a800004 */
[----:B------:R-:W-:Y:S05]  /*3f10*/  BRA `(.L_x_76) ;  /* 0x0000000000147947 */ /* 0x000fea0003800000 */
.L_x_75:
[----:B------:R-:W-:Y:S02]  /*3f20*/  MOV R2, 0x3f40 ;  /* 0x00003f4000027802 */ /* 0x000fe40000000f00 */
[----:B---3-5:R-:W-:Y:S05]  /*3f30*/  CALL.REL.NOINC `($__internal_0_$__cuda_sm10x_tcgen05_guardrail_trap_col_being_dealloced_not_returned_by_alloc) ;  /* 0x0000003400147944 */ /* 0x028fea0003c00000 */
[----:B------:R-:W-:Y:S05]  /*3f40*/  BRA `(.L_x_76) ;  /* 0x0000000000087947 */ /* 0x000fea0003800000 */
.L_x_74:
[----:B------:R-:W-:Y:S02]  /*3f50*/  MOV R2, 0x3f70 ;  /* 0x00003f7000027802 */ /* 0x000fe40000000f00 */
[----:B---3-5:R-:W-:Y:S05]  /*3f60*/  CALL.REL.NOINC `($__internal_2_$__cuda_sm10x_tcgen05_guardrail_trap_unallocated_columns_being_dealloced) ;  /* 0x0000003400207944 */ /* 0x028fea0003c00000 */
.L_x_76:
[----:B------:R-:W-:Y:S01]  /*3f70*/  NOP ;  /* 0x0000000000007918 */ /* 0x000fe20000000000 */
[----:B----4-:R-:W-:Y:S05]  /*3f80*/  EXIT ;  /* 0x000000000000794d */ /* 0x010fea0003800000 */
.L_x_58:
[----:B------:R-:W-:-:S09]  /*3f90*/  UISETP.NE.OR UP2, UPT, UR8, 0x3, !UP2 ;  /* 0x000000030800788c */ /* 0x000fd2000d745670 */
[----:B------:R-:W-:Y:S05]  /*3fa0*/  BRA.U UP2, `(.L_x_77) ;  /* 0x0000000902c87547 */ /* 0x000fea000b800000 */
[----:B------:R-:W1:Y:S01]  /*3fb0*/  LDCU.64 UR6, c[0x0][0x888] ;  /* 0x00011100ff0677ac */ /* 0x000e620008000a00 */
[----:B------:R-:W2:Y:S01]  /*3fc0*/  LDC R0, c[0x0][0xb30] ;  /* 0x0002cc00ff007b82 */ /* 0x000ea20000000800 */
[----:B------:R-:W-:Y:S01]  /*3fd0*/  IMAD.MOV.U32 R30, RZ, RZ, 0x1 ;  /* 0x00000001ff1e7424 */ /* 0x000fe200078e00ff */
[----:B------:R-:W-:Y:S01]  /*3fe0*/  CS2R R28, SRZ ;  /* 0x00000000001c7805 */ /* 0x000fe2000001ff00 */
[----:B------:R-:W4:Y:S01]  /*3ff0*/  LDCU.64 UR4, c[0x0][0x890] ;  /* 0x00011200ff0477ac */ /* 0x000f220008000a00 */
[----:B------:R-:W-:Y:S01]  /*4000*/  IMAD.MOV.U32 R25, RZ, RZ, 0x1000 ;  /* 0x00001000ff197424 */ /* 0x000fe200078e00ff */
[----:B------:R-:W-:-:S03]  /*4010*/  UMOV UR8, 0x400 ;  /* 0x0000040000087882 */ /* 0x000fc60000000000 */
[----:B------:R-:W3:Y:S01]  /*4020*/  LDC R19, c[0x0][0x370] ;  /* 0x0000dc00ff137b82 */ /* 0x000ee20000000800 */
[----:B------:R-:W-:-:S07]  /*4030*/  UPLOP3.LUT UP1, UPT, UPT, UPT, UPT, 0x40, 0x4 ;  /* 0x000000000004789c */ /* 0x000fce0003f2e870 */
[----:B------:R-:W3:Y:S01]  /*4040*/  LDC R2, c[0x0][0xb0c] ;  /* 0x0002c300ff027b82 */ /* 0x000ee20000000800 */
[----:B-1----:R-:W-:Y:S02]  /*4050*/  UISETP.NE.U32.AND UP2, UPT, UR6, URZ, UPT ;  /* 0x000000ff0600728c */ /* 0x002fe4000bf45070 */
[----:B------:R-:W-:Y:S02]  /*4060*/  ULEA UR6, UR37, UR8, 0x18 ;  /* 0x0000000825067291 */ /* 0x000fe4000f8ec0ff */
[----:B------:R-:W-:Y:S02]  /*4070*/  UISETP.NE.AND.EX UP2, UPT, UR7, URZ, UPT, UP2 ;  /* 0x000000ff0700728c */ /* 0x000fe4000bf45320 */
[----:B------:R-:W-:Y:S01]  /*4080*/  UIADD3 UR7, UPT, UPT, UR6, 0xd0, URZ ;  /* 0x000000d006077890 */ /* 0x000fe2000fffe0ff */
[----:B------:R-:W1:Y:S01]  /*4090*/  LDC R18, c[0x0][0xb20] ;  /* 0x0002c800ff127b82 */ /* 0x000e620000000800 */
[----:B----4-:R-:W-:Y:S01]  /*40a0*/  UISETP.NE.U32.AND UP3, UPT, UR4, URZ, UPT ;  /* 0x000000ff0400728c */ /* 0x010fe2000bf65070 */
[----:B--2---:R-:W-:Y:S01]  /*40b0*/  ISETP.NE.AND P1, PT, R0, 0x1, PT ;  /* 0x000000010000780c */ /* 0x004fe20003f25270 */
[----:B------:R-:W-:-:S02]  /*40c0*/  UPRMT UR37, UR37, 0x654, UR7 ;  /* 0x0000065425257896 */ /* 0x000fc40008000007 */
[----:B------:R-:W-:-:S03]  /*40d0*/  UISETP.NE.AND.EX UP3, UPT, UR5, URZ, UPT, UP3 ;  /* 0x000000ff0500728c */ /* 0x000fc6000bf65330 */
[----:B------:R-:W2:Y:S08]  /*40e0*/  LDC.64 R32, c[0x0][0x348] ;  /* 0x0000d200ff207b82 */ /* 0x000eb00000000a00 */
[----:B------:R-:W4:Y:S08]  /*40f0*/  LDC.64 R16, c[0x0][0xb10] ;  /* 0x0002c400ff107b82 */ /* 0x000f300000000a00 */
[----:B------:R-:W1:Y:S08]  /*4100*/  LDC.64 R6, c[0x0][0xb18] ;  /* 0x0002c600ff067b82 */ /* 0x000e700000000a00 */
[----:B------:R-:W1:Y:S08]  /*4110*/  LDC.64 R4, c[0x0][0xb28] ;  /* 0x0002ca00ff047b82 */ /* 0x000e700000000a00 */
[----:B---3--:R-:W1:Y:S02]  /*4120*/  LDC R24, c[0x0][0x374] ;  /* 0x0000dd00ff187b82 */ /* 0x008e640000000800 */
.L_x_85:
[C---:B------:R-:W-:Y:S02]  /*4130*/  LEA R0, R29.reuse, UR6, 0x3 ;  /* 0x000000061d007c11 */ /* 0x040fe4000f8e18ff */
[----:B------:R-:W-:Y:S02]  /*4140*/  SHF.L.U32 R3, R28, 0x1f, RZ ;  /* 0x0000001f1c037819 */ /* 0x000fe400000006ff */
[----:B------:R-:W-:Y:S02]  /*4150*/  LEA R20, R29, UR6, 0x4 ;  /* 0x000000061d147c11 */ /* 0x000fe4000f8e20ff */
[----:B---3--:R-:W3:Y:S02]  /*4160*/  SYNCS.PHASECHK.TRANS64.TRYWAIT P0, [R0+URZ+0xf0], R3 ;  /* 0x0000f003000075a7 */ /* 0x008ee400080011ff */
[----:B---3--:R-:W-:Y:S05]  /*4170*/  @!P0 BRA `(.L_x_78) ;  /* 0x0000003000008947 */ /* 0x008fea0003800000 */
.L_x_150:
[----:B------:R-:W-:Y:S01]  /*4180*/  ISETP.GE.AND P0, PT, R40, 0x1, PT ;  /* 0x000000012800780c */ /* 0x000fe20003f06270 */
[----:B------:R-:W1:Y:S01]  /*4190*/  LDS.128 R20, [R20+0x180] ;  /* 0x0001800014147984 */ /* 0x000e620000000c00 */
[----:B------:R-:W-:Y:S01]  /*41a0*/  ISETP.NE.U32.AND P4, PT, RZ, UR4, PT ;  /* 0x00000004ff007c0c */ /* 0x000fe2000bf85070 */
[----:B---3--:R-:W-:Y:S01]  /*41b0*/  VIADD R0, R0, 0x100 ;  /* 0x0000010000007836 */ /* 0x008fe20000000000 */
[----:B------:R-:W-:Y:S02]  /*41c0*/  SHF.L.U32 R26, R30, 0x1f, RZ ;  /* 0x0000001f1e1a7819 */ /* 0x000fe400000006ff */
[----:B------:R-:W-:Y:S02]  /*41d0*/  ISETP.NE.AND.EX P4, PT, RZ, UR5, PT, P4 ;  /* 0x00000005ff007c0c */ /* 0x000fe4000bf85340 */
[----:B------:R-:W-:Y:S01]  /*41e0*/  PRMT R0, RZ, 0x654, R0 ;  /* 0x00000654ff007816 */ /* 0x000fe20000000000 */
[----:B------:R-:W-:Y:S01]  /*41f0*/  @!PT LDS RZ, [RZ] ;  /* 0x00000000fffff984 */ /* 0x000fe20000000800 */
[----:B------:R-:W-:Y:S01]  /*4200*/  @!PT LDS RZ, [RZ] ;  /* 0x00000000fffff984 */ /* 0x000fe20000000800 */
[----:B------:R-:W-:Y:S01]  /*4210*/  @!PT LDS RZ, [RZ] ;  /* 0x00000000fffff984 */ /* 0x000fe20000000800 */
[----:B------:R-:W-:Y:S01]  /*4220*/  @!PT LDS RZ, [RZ] ;  /* 0x00000000fffff984 */ /* 0x000fe20000000800 */
[----:B------:R3:W-:Y:S06]  /*4230*/  MEMBAR.ALL.CTA ;  /* 0x0000000000007992 */ /* 0x0007ec0000008000 */
[----:B---3--:R-:W3:Y:S02]  /*4240*/  FENCE.VIEW.ASYNC.S ;  /* 0x00000000000073c6 */ /* 0x008ee40000000000 */
[----:B---3--:R3:W-:Y:S01]  /*4250*/  SYNCS.ARRIVE.TRANS64.RED.A1T0 RZ, [R0+URZ], RZ ;  /* 0x000000ff00ff79a7 */ /* 0x0087e200081004ff */
[----:B-1----:R-:W-:Y:S11]  /*4260*/  LOP3.LUT P3, RZ, R22, 0x1, RZ, 0xc0, !PT ;  /* 0x0000000116ff7812 */ /* 0x002ff6000786c0ff */
[----:B------:R-:W-:Y:S02]  /*4270*/  @!UPT UIADD3 URZ, UPT, UPT, URZ, URZ, URZ ;  /* 0x000000fffffff290 */ /* 0x000fe4000fffe0ff */
[----:B------:R-:W-:Y:S02]  /*4280*/  @P3 MOV R13, R20 ;  /* 0x00000014000d3202 */ /* 0x000fe40000000f00 */
[----:B------:R-:W-:Y:S01]  /*4290*/  @P3 LOP3.LUT R8, R21, 0xffff, RZ, 0xc0, !PT ;  /* 0x0000ffff15083812 */ /* 0x000fe200078ec0ff */
[----:B---3--:R-:W-:Y:S06]  /*42a0*/  @!P0 BRA `(.L_x_79) ;  /* 0x0000000000a48947 */ /* 0x008fec0003800000 */
[----:B------:R-:W-:Y:S01]  /*42b0*/  IMAD.HI.U32 R31, R24, R7, RZ ;  /* 0x00000007181f7227 */ /* 0x000fe200078e00ff */
[----:B------:R-:W-:Y:S02]  /*42c0*/  ISETP.NE.AND P0, PT, R6, 0x1, PT ;  /* 0x000000010600780c */ /* 0x000fe40003f05270 */
[----:B------:R-:W-:Y:S01]  /*42d0*/  ISETP.NE.AND P2, PT, R40, 0x1, PT ;  /* 0x000000012800780c */ /* 0x000fe20003f45270 */
[----:B----4-:R-:W-:Y:S01]  /*42e0*/  IMAD.HI.U32 R34, R19, R16, RZ ;  /* 0x0000001013227227 */ /* 0x010fe200078e00ff */
[----:B------:R-:W-:Y:S02]  /*42f0*/  SHF.R.U32.HI R31, RZ, R18, R31 ;  /* 0x00000012ff1f7219 */ /* 0x000fe4000001161f */
[----:B------:R-:W-:Y:S01]  /*4300*/  ISETP.NE.AND P5, PT, R2, 0x1, PT ;  /* 0x000000010200780c */ /* 0x000fe20003fa5270 */
[----:B------:R-:W-:Y:S01]  /*4310*/  IMAD.HI.U32 R36, R13, R16, RZ ;  /* 0x000000100d247227 */ /* 0x000fe200078e00ff */
[----:B------:R-:W-:Y:S02]  /*4320*/  SHF.R.U32.HI R34, RZ, R17, R34 ;  /* 0x00000011ff227219 */ /* 0x000fe40000011622 */
[----:B------:R-:W-:Y:S01]  /*4330*/  SEL R3, R24, R31, !P0 ;  /* 0x0000001f18037207 */ /* 0x000fe20004000000 */
[C---:B------:R-:W-:Y:S01]  /*4340*/  IMAD.HI.U32 R31, R8.reuse, R7, RZ ;  /* 0x00000007081f7227 */ /* 0x040fe200078e00ff */
[----:B------:R-:W-:Y:S02]  /*4350*/  SEL R11, R19, R34, !P5 ;  /* 0x00000022130b7207 */ /* 0x000fe40006800000 */
[----:B------:R-:W-:Y:S01]  /*4360*/  SHF.R.U32.HI R36, RZ, R17, R36 ;  /* 0x00000011ff247219 */ /* 0x000fe20000011624 */
[----:B------:R-:W-:Y:S01]  /*4370*/  IMAD.HI.U32 R38, R3, R4, RZ ;  /* 0x0000000403267227 */ /* 0x000fe200078e00ff */
[----:B------:R-:W-:Y:S03]  /*4380*/  SHF.R.U32.HI R31, RZ, R18, R31 ;  /* 0x00000012ff1f7219 */ /* 0x000fe6000001161f */
[----:B------:R-:W-:Y:S01]  /*4390*/  IMAD.HI.U32 R34, R11, R4, RZ ;  /* 0x000000040b227227 */ /* 0x000fe200078e00ff */
[----:B------:R-:W-:Y:S02]  /*43a0*/  @P2 SHF.R.U32.HI R3, RZ, R5, R38 ;  /* 0x00000005ff032219 */ /* 0x000fe40000011626 */
[----:B------:R-:W-:Y:S02]  /*43b0*/  SEL R9, R8, R31, !P0 ;  /* 0x0000001f08097207 */ /* 0x000fe40004000000 */
[----:B------:R-:W-:Y:S01]  /*43c0*/  @P2 SHF.R.U32.HI R11, RZ, R5, R34 ;  /* 0x00000005ff0b2219 */ /* 0x000fe20000011622 */
[C---:B------:R-:W-:Y:S01]  /*43d0*/  IMAD R10, R40.reuse, R3, RZ ;  /* 0x00000003280a7224 */ /* 0x040fe200078e02ff */
[----:B------:R-:W-:Y:S01]  /*43e0*/  SEL R3, R13, R36, !P5 ;  /* 0x000000240d037207 */ /* 0x000fe20006800000 */
[C---:B------:R-:W-:Y:S03]  /*43f0*/  IMAD.HI.U32 R14, R9.reuse, R4, RZ ;  /* 0x00000004090e7227 */ /* 0x040fe600078e00ff */
[----:B------:R-:W-:Y:S01]  /*4400*/  ISETP.GE.AND P0, PT, R9, R10, PT ;  /* 0x0000000a0900720c */ /* 0x000fe20003f06270 */
[C---:B------:R-:W-:Y:S01]  /*4410*/  IMAD R12, R40.reuse, R11, RZ ;  /* 0x0000000b280c7224 */ /* 0x040fe200078e02ff */
[-C--:B------:R-:W-:Y:S04]  /*4420*/  SHF.R.U32.HI R14, RZ, R5.reuse, R14 ;  /* 0x00000005ff0e7219 */ /* 0x080fe8000001160e */
[----:B------:R-:W-:Y:S02]  /*4430*/  ISETP.GE.OR P0, PT, R3, R12, P0 ;  /* 0x0000000c0300720c */ /* 0x000fe40000706670 */
[----:B------:R-:W-:Y:S05]  /*4440*/  SEL R15, R9, R14, !P2 ;  /* 0x0000000e090f7207 */ /* 0x000fea0005000000 */
[----:B------:R-:W-:Y:S04]  /*4450*/  IMAD.MOV R14, RZ, RZ, -R15 ;  /* 0x000000ffff0e7224 */ /* 0x000fe800078e0a0f */
[----:B------:R-:W-:Y:S02]  /*4460*/  IMAD R14, R40, R14, R9 ;  /* 0x0000000e280e7224 */ /* 0x000fe400078e0209 */
[C---:B------:R-:W-:Y:S05]  /*4470*/  @!P0 IMAD.HI.U32 R10, R3.reuse, R4, RZ ;  /* 0x00000004030a8227 */ /* 0x040fea00078e00ff */
[----:B------:R-:W-:Y:S04]  /*4480*/  @!P0 SHF.R.U32.HI R10, RZ, R5, R10 ;  /* 0x00000005ff0a8219 */ /* 0x000fe8000001160a */
[----:B------:R-:W-:Y:S01]  /*4490*/  @!P0 SEL R0, R3, R10, !P2 ;  /* 0x0000000a03008207 */ /* 0x000fe20005000000 */
[----:B------:R-:W-:Y:S03]  /*44a0*/  IMAD.MOV R10, RZ, RZ, -R3 ;  /* 0x000000ffff0a7224 */ /* 0x000fe600078e0a03 */
[----:B------:R-:W-:Y:S01]  /*44b0*/  @!P0 IADD3 R15, PT, PT, R15, -R0, RZ ;  /* 0x800000000f0f8210 */ /* 0x000fe20007ffe0ff */
[----:B------:R-:W-:Y:S01]  /*44c0*/  @!P0 IMAD R0, R11, R14, R0 ;  /* 0x0000000e0b008224 */ /* 0x000fe200078e0200 */
[----:B------:R-:W-:Y:S01]  /*44d0*/  IADD3 R11, PT, PT, -R9, RZ, RZ ;  /* 0x000000ff090b7210 */ /* 0x000fe20007ffe1ff */
[----:B------:R-:W-:Y:S02]  /*44e0*/  IMAD R13, R2, R10, R13 ;  /* 0x0000000a020d7224 */ /* 0x000fe400078e020d */
[----:B------:R-:W-:Y:S02]  /*44f0*/  @!P0 IMAD R9, R15, R40, R3 ;  /* 0x000000280f098224 */ /* 0x000fe400078e0203 */
[----:B------:R-:W-:Y:S02]  /*4500*/  @!P0 IMAD.MOV.U32 R3, RZ, RZ, R0 ;  /* 0x000000ffff038224 */ /* 0x000fe400078e0000 */
[----:B------:R-:W-:Y:S02]  /*4510*/  IMAD R8, R6, R11, R8 ;  /* 0x0000000b06087224 */ /* 0x000fe400078e0208 */
[----:B------:R-:W-:Y:S02]  /*4520*/  IMAD R13, R3, R2, R13 ;  /* 0x00000002030d7224 */ /* 0x000fe400078e020d */
[----:B------:R-:W-:Y:S02]  /*4530*/  IMAD R8, R9, R6, R8 ;  /* 0x0000000609087224 */ /* 0x000fe400078e0208 */
.L_x_79:
[----:B------:R-:W-:Y:S05]  /*4540*/  BRA.U UP1, `(.L_x_80) ;  /* 0x0000000101107547 */ /* 0x000fea000b800000 */
[----:B------:R-:W-:Y:S04]  /*4550*/  MOV R0, UR13 ;  /* 0x0000000d00007c02 */ /* 0x000fe80008000f00 */
[----:B------:R-:W-:Y:S04]  /*4560*/  SHF.L.U32 R3, R0, 0x1f, RZ ;  /* 0x0000001f00037819 */ /* 0x000fe800000006ff */
[----:B------:R-:W1:Y:S02]  /*4570*/  SYNCS.PHASECHK.TRANS64.TRYWAIT P0, [UR6+0xe8], R3 ;  /* 0x0000e803ff0075a7 */ /* 0x000e640008001106 */
[----:B-1----:R-:W-:Y:S05]  /*4580*/  @!P0 BRA `(.L_x_81) ;  /* 0x0000002c00108947 */ /* 0x002fea0003800000 */
.L_x_80:
[----:B------:R-:W-:Y:S05]  /*4590*/  BRA.U !UP3, `(.L_x_82) ;  /* 0x000000010b347547 */ /* 0x000fea000b800000 */
[----:B------:R-:W-:Y:S01]  /*45a0*/  UPLOP3.LUT UP0, UPT, UPT, UPT, UP2, 0x80, 0x8 ;  /* 0x000000000008789c */ /* 0x000fe20003f0f020 */
[----:B-1----:R-:W-:Y:S02]  /*45b0*/  HFMA2 R0, -RZ, RZ, 0, 5.9604644775390625e-08 ;  /* 0x00000001ff007431 */ /* 0x002fe400000001ff */
[----:B------:R-:W-:Y:S03]  /*45c0*/  IMAD.MOV.U32 R96, RZ, RZ, 0x1 ;  /* 0x00000001ff607424 */ /* 0x000fe600078e00ff */
[----:B------:R-:W-:Y:S05]  /*45d0*/  PLOP3.LUT P0, PT, PT, PT, UP0, 0x80, 0x8 ;  /* 0x000000000008781c */ /* 0x000fea0003f0f008 */
[----:B------:R-:W1:Y:S01]  /*45e0*/  @UP0 LDCU.64 UR8, c[0x0][0x888] ;  /* 0x00011100ff0807ac */ /* 0x000e620008000a00 */
[----:B------:R-:W-:Y:S07]  /*45f0*/  @UP0 UIMAD UR7, UR36, UR4, URZ ;  /* 0x00000004240702a4 */ /* 0x000fee000f8e02ff */
[----:B------:R-:W-:Y:S01]  /*4600*/  @!P0 PRMT R96, R0, 0x7610, R96 ;  /* 0x0000761000608816 */ /* 0x000fe20000000060 */
[----:B-1----:R-:W-:Y:S03]  /*4610*/  @UP0 UIMAD.WIDE UR8, UR7, 0x4, UR8 ;  /* 0x00000004070808a5 */ /* 0x002fe6000f8e0208 */
[----:B------:R-:W1:Y:S03]  /*4620*/  @!UP0 LDCU UR7, c[0x0][0x880] ;  /* 0x00011000ff0787ac */ /* 0x000e660008000800 */
[----:B------:R-:W-:Y:S01]  /*4630*/  IMAD.U32 R10, RZ, RZ, UR8 ;  /* 0x00000008ff0a7e24 */ /* 0x000fe2000f8e00ff */
[----:B------:R-:W-:Y:S05]  /*4640*/  MOV R11, UR9 ;  /* 0x00000009000b7c02 */ /* 0x000fea0008000f00 */
[----:B-----5:R3:W5:Y:S02]  /*4650*/  @P0 LDG.E R49, desc[UR40][R10.64] ;  /* 0x000000280a310981 */ /* 0x020764000c1e1900 */
[----:B-1-3--:R-:W-:Y:S07]  /*4660*/  @!P0 IMAD.U32 R49, RZ, RZ, UR7 ;  /* 0x00000007ff318e24 */ /* 0x00afee000f8e00ff */
.L_x_82:
[----:B-----5:R-:W-:Y:S01]  /*4670*/  @!P4 FSETP.EQ.AND P5, PT, R49, RZ, PT ;  /* 0x000000ff3100c20b */ /* 0x020fe20003fa2000 */
[----:B------:R-:W-:Y:S01]  /*4680*/  @!UPT UIADD3 URZ, UPT, UPT, URZ, URZ, URZ ;  /* 0x000000fffffff290 */ /* 0x000fe2000fffe0ff */
[----:B------:R-:W-:Y:S11]  /*4690*/  @!P4 BRA `(.L_x_83) ;  /* 0x000000000014c947 */ /* 0x000ff60003800000 */
[----:B------:R-:W-:Y:S02]  /*46a0*/  LOP3.LUT P0, RZ, R96, 0xff, RZ, 0xc0, !PT ;  /* 0x000000ff60ff7812 */ /* 0x000fe4000780c0ff */
[----:B------:R-:W-:Y:S04]  /*46b0*/  PLOP3.LUT P5, PT, PT, PT, UP0, 0x80, 0x8 ;  /* 0x000000000008781c */ /* 0x000fe80003faf008 */
[----:B------:R-:W-:Y:S07]  /*46c0*/  PLOP3.LUT P5, PT, P5, PT, PT, 0x8, 0x80 ;  /* 0x000000000080781c */ /* 0x000fee0002fae170 */
[----:B------:R-:W-:Y:S11]  /*46d0*/  @P0 FSETP.EQ.AND P5, PT, R49, RZ, PT ;  /* 0x000000ff3100020b */ /* 0x000ff60003fa2000 */
[----:B------:R-:W-:Y:S02]  /*46e0*/  @!UPT UIADD3 URZ, UPT, UPT, URZ, URZ, URZ ;  /* 0x000000fffffff290 */ /* 0x000fe4000fffe0ff */
.L_x_83:
[----:B------:R-:W3:Y:S01]  /*46f0*/  SYNCS.PHASECHK.TRANS64.TRYWAIT P4, [UR6+0xd8], R26 ;  /* 0x0000d81aff0075a7 */ /* 0x000ee20008081106 */
[----:B------:R-:W-:Y:S01]  /*4700*/  @P3 SHF.R.U32.HI R27, RZ, 0x10, R21 ;  /* 0x00000010ff1b3819 */ /* 0x000fe20000011615 */
[----:B------:R-:W-:Y:S01]  /*4710*/  VIADD R29, R29, 0x1 ;  /* 0x000000011d1d7836 */ /* 0x000fe20000000000 */
[----:B------:R-:W5:Y:S08]  /*4720*/  LDC.64 R14, c[0x0][0xb10] ;  /* 0x0002c400ff0e7b82 */ /* 0x000f700000000a00 */
[----:B------:R-:W2:Y:S08]  /*4730*/  LDC.64 R10, c[0x0][0xb18] ;  /* 0x0002c600ff0a7b82 */ /* 0x000eb00000000a00 */
[----:B-1----:R-:W1:Y:S08]  /*4740*/  @!P1 LDC R0, c[0x0][0xb20] ;  /* 0x0002c800ff009b82 */ /* 0x002e700000000800 */
[----:B------:R-:W4:Y:S01]  /*4750*/  @!P1 LDC R3, c[0x0][0xb0c] ;  /* 0x0002c300ff039b82 */ /* 0x000f220000000800 */
[----:B-----5:R-:W-:Y:S05]  /*4760*/  @!P1 IMAD.HI.U32 R14, R13, R14, RZ ;  /* 0x0000000e0d0e9227 */ /* 0x020fea00078e00ff */
[----:B------:R-:W-:Y:S01]  /*4770*/  @!P1 SHF.R.U32.HI R14, RZ, R15, R14 ;  /* 0x0000000fff0e9219 */ /* 0x000fe2000001160e */
[----:B--2---:R-:W-:Y:S01]  /*4780*/  @!P1 IMAD.HI.U32 R11, R8, R11, RZ ;  /* 0x0000000b080b9227 */ /* 0x004fe200078e00ff */
[----:B------:R-:W-:Y:S04]  /*4790*/  @!P1 ISETP.NE.AND P0, PT, R10, 0x1, PT ;  /* 0x000000010a00980c */ /* 0x000fe80003f05270 */
[----:B-1----:R-:W-:Y:S02]  /*47a0*/  @!P1 SHF.R.U32.HI R9, RZ, R0, R11 ;  /* 0x00000000ff099219 */ /* 0x002fe4000001160b */
[----:B----4-:R-:W-:Y:S02]  /*47b0*/  @!P1 ISETP.NE.AND P2, PT, R3, 0x1, PT ;  /* 0x000000010300980c */ /* 0x010fe40003f45270 */
[----:B------:R-:W-:Y:S02]  /*47c0*/  @!P1 SEL R9, R8, R9, !P0 ;  /* 0x0000000908099207 */ /* 0x000fe40004000000 */
[----:B------:R-:W-:Y:S02]  /*47d0*/  ELECT P0, URZ, PT ;  /* 0x0000000000ff782f */ /* 0x000fe40003800000 */
[----:B------:R-:W-:Y:S05]  /*47e0*/  @!P1 SEL R14, R13, R14, !P2 ;  /* 0x0000000e0d0e9207 */ /* 0x000fea0005000000 */
[----:B------:R-:W-:Y:S02]  /*47f0*/  @!P1 IMAD.IADD R0, R9, 0x1, -R14 ;  /* 0x0000000109009824 */ /* 0x000fe400078e0a0e */
[----:B------:R-:W-:Y:S02]  /*4800*/  @!P1 IMAD.IADD R9, R14, 0x1, -R9 ;  /* 0x000000010e099824 */ /* 0x000fe400078e0a09 */
[----:B------:R-:W-:Y:S02]  /*4810*/  @!P1 IMAD R13, R0, R3, R13 ;  /* 0x00000003000d9224 */ /* 0x000fe400078e020d */
[----:B------:R-:W-:Y:S01]  /*4820*/  @!P1 IMAD R8, R9, R10, R8 ;  /* 0x0000000a09089224 */ /* 0x000fe200078e0208 */
[----:B---3--:R-:W-:Y:S06]  /*4830*/  @!P4 BRA `(.L_x_84) ;  /* 0x00000028007cc947 */ /* 0x008fec0003800000 */
.L_x_153:
[----:B------:R-:W-:Y:S01]  /*4840*/  PLOP3.LUT P5, PT, P5, P0, PT, 0xf2, 0x2f ;  /* 0x00000000002f781c */ /* 0x000fe20002fa1e72 */
[----:B------:R-:W-:Y:S01]  /*4850*/  UMOV UR14, 0x0 ;  /* 0x00000000000e7882 */ /* 0x000fe20000000000 */
[----:B------:R-:W-:Y:S01]  /*4860*/  LOP3.LUT R30, R30, 0x1, RZ, 0x3c, !PT ;  /* 0x000000011e1e7812 */ /* 0x000fe200078e3cff */
[----:B------:R-:W-:Y:S01]  /*4870*/  UMOV UR15, 0x10000000 ;  /* 0x10000000000f7882 */ /* 0x000fe20000000000 */
[----:B------:R-:W-:Y:S01]  /*4880*/  UMOV UR12, UR36 ;  /* 0x00000024000c7c82 */ /* 0x000fe20008000000 */
[----:B------:R-:W-:Y:S08]  /*4890*/  @P3 R2UR UR36, R27 ;  /* 0x000000001b2432ca */ /* 0x000ff000000e0000 */
[----:B-1----:R-:W-:Y:S01]  /*48a0*/  @!P5 IADD3 R3, P0, PT, R32, 0x580, RZ ;  /* 0x000005802003d810 */ /* 0x002fe20007f1e0ff */
[----:B------:R-:W-:Y:S01]  /*48b0*/  @!P5 IMAD.SHL.U32 R91, R91, 0x40, RZ ;  /* 0x000000405b5bd824 */ /* 0x000fe200078e00ff */
[----:B------:R-:W-:Y:S01]  /*48c0*/  VOTEU.ALL UP1, P5 ;  /* 0x0000000000ff7886 */ /* 0x000fe20002820000 */
[----:B------:R-:W-:Y:S01]  /*48d0*/  @!P5 IMAD.SHL.U32 R97, R97, 0x40, RZ ;  /* 0x000000406161d824 */ /* 0x000fe200078e00ff */
[----:B------:R-:W-:Y:S01]  /*48e0*/  @!P5 R2UR UR8, R3 ;  /* 0x000000000308d2ca */ /* 0x000fe200000e0000 */
[----:B------:R-:W-:Y:S01]  /*48f0*/  @!P5 IMAD.X R0, RZ, RZ, R33, P0 ;  /* 0x000000ffff00d224 */ /* 0x000fe200000e0621 */
[----:B------:R-:W-:Y:S01]  /*4900*/  @!P5 R2UR UR10, R91 ;  /* 0x000000005b0ad2ca */ /* 0x000fe200000e0000 */
[----:B------:R-:W-:Y:S01]  /*4910*/  @!UP1 UIADD3 UR9, UPT, UPT, UR6, 0xd0, URZ ;  /* 0x000000d006099890 */ /* 0x000fe2000fffe0ff */
[----:B------:R-:W-:Y:S01]  /*4920*/  @!P5 R2UR UR11, R97 ;  /* 0x00000000610bd2ca */ /* 0x000fe200000e0000 */
[----:B------:R-:W-:Y:S01]  /*4930*/  IMAD.IADD R91, R8, 0x1, R79 ;  /* 0x00000001085b7824 */ /* 0x000fe200078e024f */
[----:B------:R-:W-:Y:S01]  /*4940*/  @!P5 R2UR UR7, R0 ;  /* 0x000000000007d2ca */ /* 0x000fe200000e0000 */
[----:B------:R-:W-:Y:S01]  /*4950*/  IMAD.IADD R97, R13, 0x1, R90 ;  /* 0x000000010d617824 */ /* 0x000fe200078e025a */
[C---:B------:R-:W-:Y:S04]  /*4960*/  ISETP.NE.AND P0, PT, R29.reuse, 0x2, PT ;  /* 0x000000021d00780c */ /* 0x040fe80003f05270 */
[----:B------:R-:W-:Y:S01]  /*4970*/  SEL R3, RZ, 0x1, P0 ;  /* 0x00000001ff037807 */ /* 0x000fe20000000000 */
[----:B------:R-:W-:Y:S01]  /*4980*/  IMAD.U32 R10, RZ, RZ, UR8 ;  /* 0x00000008ff0a7e24 */ /* 0x000fe2000f8e00ff */
[----:B------:R-:W-:Y:S01]  /*4990*/  @!UP1 UIADD3 UR8, UPT, UPT, UR6, 0x200, URZ ;  /* 0x0000020006089890 */ /* 0x000fe2000fffe0ff */
[----:B------:R-:W-:Y:S01]  /*49a0*/  SEL R29, R29, RZ, P0 ;  /* 0x000000ff1d1d7207 */ /* 0x000fe20000000000 */
[----:B------:R-:W-:Y:S01]  /*49b0*/  VOTEU.ALL UP1, P5 ;  /* 0x0000000000ff7886 */ /* 0x000fe20002820000 */
[----:B------:R-:W-:Y:S02]  /*49c0*/  LOP3.LUT R28, R28, R3, RZ, 0x3c, !PT ;  /* 0x000000031c1c7212 */ /* 0x000fe400078e3cff */
[----:B------:R-:W-:Y:S01]  /*49d0*/  IMAD.U32 R11, RZ, RZ, UR7 ;  /* 0x00000007ff0b7e24 */ /* 0x000fe2000f8e00ff */
[----:B------:R-:W-:Y:S04]  /*49e0*/  @!P5 R2UR UR16, R10 ;  /* 0x000000000a10d2ca */ /* 0x000fe800000e0000 */
[----:B------:R-:W-:Y:S11]  /*49f0*/  @!P5 R2UR UR17, R11 ;  /* 0x000000000b11d2ca */ /* 0x000ff600000e0000 */
[----:B------:R-:W-:Y:S02]  /*4a00*/  @!UPT UIADD3 URZ, UPT, UPT, URZ, URZ, URZ ;  /* 0x000000fffffff290 */ /* 0x000fe4000fffe0ff */
[----:B------:R3:W-:Y:S01]  /*4a10*/  @!UP1 UTMALDG.3D [UR8], [UR16], desc[UR14] ;  /* 0x00000e08100095b4 */ /* 0x0007e20008011000 */
[----:B------:R3:W-:Y:S01]  /*4a20*/  @!P5 SYNCS.ARRIVE.TRANS64.RED.A0TR RZ, [UR6+0xd0], R25 ;  /* 0x0000d019ffffd9a7 */ /* 0x0007e20008300406 */
[----:B------:R-:W-:Y:S01]  /*4a30*/  UPLOP3.LUT UP1, UPT, UPT, UPT, UPT, 0x80, 0x8 ;  /* 0x000000000008789c */ /* 0x000fe20003f2f070 */
[----:B------:R-:W-:Y:S01]  /*4a40*/  SYNCS.ARRIVE.TRANS64.RED.A1T0 RZ, [UR37], RZ ;  /* 0x000000ffffff79a7 */ /* 0x000fe20008100425 */
[----:B------:R-:W-:Y:S09]  /*4a50*/  @P3 BRA `(.L_x_85) ;  /* 0xfffffff400b43947 */ /* 0x000ff2000383ffff */
[----:B------:R-:W-:Y:S07]  /*4a60*/  MOV R0, UR6 ;  /* 0x0000000600007c02 */ /* 0x000fee0008000f00 */
.L_x_86:
[----:B-1----:R-:W-:-:S04]  /*4a70*/  SHF.L.U32 R3, R30, 0x1f, RZ ;  /* 0x0000001f1e037819 */ /* 0x002fc800000006ff */
[----:B------:R1:W2:Y:S03]  /*4a80*/  SYNCS.PHASECHK.TRANS64.TRYWAIT P0, [R0+URZ+0xd8], R3 ;  /* 0x0000d803000075a7 */ /* 0x0002a600080011ff */
[----:B--2---:R-:W-:Y:S05]  /*4a90*/  @!P0 NANOSLEEP.SYNCS 0x989680 ;  /* 0x009896800000895d */ /* 0x004fea0003900000 */
[----:B------:R-:W2:Y:S02]  /*4aa0*/  @!P0 SYNCS.PHASECHK.TRANS64 P0, [R0+URZ+0xd8], R3 ;  /* 0x0000d803000085a7 */ /* 0x000ea400080010ff */
[----:B--23--:R-:W-:Y:S05]  /*4ab0*/  @P0 EXIT ;  /* 0x000000000000094d */ /* 0x00cfea0003800000 */
[----:B------:R-:W-:Y:S05]  /*4ac0*/  BRA `(.L_x_86) ;  /* 0xfffffffc00e87947 */ /* 0x000fea000383ffff */
.L_x_77:
[----:B------:R-:W-:-:S06]  /*4ad0*/  UISETP.GE.AND UP1, UPT, UR8, 0x4, UPT ;  /* 0x000000040800788c */ /* 0x000fcc000bf26270 */
[----:B------:R-:W-:-:S13]  /*4ae0*/  PLOP3.LUT P0, PT, PT, PT, UP1, 0x80, 0x8 ;  /* 0x000000000008781c */ /* 0x000fda0003f0f018 */
[----:B------:R-:W-:Y:S05]  /*4af0*/  @!P0 EXIT ;  /* 0x000000000000894d */ /* 0x000fea0003800000 */
[----:B------:R-:W-:Y:S01]  /*4b00*/  BAR.SYNC.DEFER_BLOCKING 0x6, 0xa0 ;  /* 0x0182800000007b1d */ /* 0x000fe20000010000 */
[C---:B------:R-:W-:Y:S02]  /*4b10*/  IMAD.SHL.U32 R5, R101.reuse, 0x40, RZ ;  /* 0x0000004065057824 */ /* 0x040fe400078e00ff */
[----:B------:R-:W-:Y:S02]  /*4b20*/  HFMA2 R111, -RZ, RZ, 0, 0 ;  /* 0x00000000ff6f7431 */ /* 0x000fe400000001ff */
[C---:B------:R-:W-:Y:S01]  /*4b30*/  IMAD.SHL.U32 R0, R101.reuse, 0x20, RZ ;  /* 0x0000002065007824 */ /* 0x040fe200078e00ff */
[----:B------:R-:W-:Y:S01]  /*4b40*/  CS2R R106, SRZ ;  /* 0x00000000006a7805 */ /* 0x000fe2000001ff00 */
[----:B------:R-:W-:Y:S01]  /*4b50*/  IMAD.SHL.U32 R2, R101, 0x2, RZ ;  /* 0x0000000265027824 */ /* 0x000fe200078e00ff */
[----:B------:R-:W-:Y:S01]  /*4b60*/  UMOV UR43, 0x400 ;  /* 0x00000400002b7882 */ /* 0x000fe20000000000 */
[----:B------:R-:W1:Y:S01]  /*4b70*/  LDC R99, c[0x0][0x370] ;  /* 0x0000dc00ff637b82 */ /* 0x000e620000000800 */
[----:B------:R-:W-:Y:S01]  /*4b80*/  ULEA UR43, UR37, UR43, 0x18 ;  /* 0x0000002b252b7291 */ /* 0x000fe2000f8ec0ff */
[----:B------:R-:W-:Y:S01]  /*4b90*/  LOP3.LUT R7, R5, 0x180, RZ, 0xc0, !PT ;  /* 0x0000018005077812 */ /* 0x000fe200078ec0ff */
[C---:B------:R-:W-:Y:S01]  /*4ba0*/  IMAD.SHL.U32 R103, R101.reuse, 0x8, RZ ;  /* 0x0000000865677824 */ /* 0x040fe200078e00ff */
[----:B------:R-:W-:Y:S01]  /*4bb0*/  LOP3.LUT R0, R0, 0xc00, RZ, 0xc0, !PT ;  /* 0x00000c0000007812 */ /* 0x000fe200078ec0ff */
[----:B------:R-:W-:Y:S01]  /*4bc0*/  IMAD.U32 R46, R101, 0x10000, RZ ;  /* 0x00010000652e7824 */ /* 0x000fe200078e00ff */
[----:B------:R-:W-:Y:S01]  /*4bd0*/  LOP3.LUT R2, R7, 0x20, R2, 0xf8, !PT ;  /* 0x0000002007027812 */ /* 0x000fe200078ef802 */
[----:B------:R-:W-:Y:S01]  /*4be0*/  UIADD3 UR4, UPT, UPT, UR43, 0x1200, URZ ;  /* 0x000012002b047890 */ /* 0x000fe2000fffe0ff */
[----:B------:R-:W2:Y:S01]  /*4bf0*/  LDC R42, c[0x0][0xb0c] ;  /* 0x0002c300ff2a7b82 */ /* 0x000ea20000000800 */
[----:B------:R-:W-:Y:S01]  /*4c00*/  LOP3.LUT R0, R0, 0x40, R5, 0xf8, !PT ;  /* 0x0000004000007812 */ /* 0x000fe200078ef805 */
[----:B------:R-:W-:Y:S01]  /*4c10*/  IMAD.MOV.U32 R44, RZ, RZ, RZ ;  /* 0x000000ffff2c7224 */ /* 0x000fe200078e00ff */
[----:B------:R-:W-:Y:S01]  /*4c20*/  LOP3.LUT R103, R2, 0x30, R103, 0x78, !PT ;  /* 0x0000003002677812 */ /* 0x000fe200078e7867 */
[----:B------:R-:W-:Y:S01]  /*4c30*/  IMAD.MOV.U32 R108, RZ, RZ, RZ ;  /* 0x000000ffff6c7224 */ /* 0x000fe200078e00ff */
[----:B------:R-:W-:Y:S01]  /*4c40*/  LOP3.LUT R0, R0, 0x200, R5, 0xf8, !PT ;  /* 0x0000020000007812 */ /* 0x000fe200078ef805 */
[----:B------:R-:W-:Y:S01]  /*4c50*/  IMAD.SHL.U32 R5, R101, 0x10, RZ ;  /* 0x0000001065057824 */ /* 0x000fe200078e00ff */
[----:B------:R-:W-:Y:S01]  /*4c60*/  LOP3.LUT R46, R46, 0x600000, RZ, 0xc0, !PT ;  /* 0x006000002e2e7812 */ /* 0x000fe200078ec0ff */
[----:B------:R-:W4:Y:S01]  /*4c70*/  LDC R98, c[0x0][0xb20] ;  /* 0x0002c800ff627b82 */ /* 0x000f220000000800 */
[----:B------:R-:W3:Y:S01]  /*4c80*/  LDS R3, [UR43+0x1a0] ;  /* 0x0001a02bff037984 */ /* 0x000ee20008000800 */
[----:B------:R-:W-:Y:S01]  /*4c90*/  LOP3.LUT R103, R0, R103, RZ, 0xfc, !PT ;  /* 0x0000006700677212 */ /* 0x000fe200078efcff */
[----:B------:R-:W-:Y:S01]  /*4ca0*/  IMAD.U32 R109, RZ, RZ, UR4 ;  /* 0x00000004ff6d7e24 */ /* 0x000fe2000f8e00ff */
[----:B------:R-:W-:Y:S01]  /*4cb0*/  LOP3.LUT R5, R5, 0x20, RZ, 0xc0, !PT ;  /* 0x0000002005057812 */ /* 0x000fe200078ec0ff */
[----:B------:R-:W1:Y:S01]  /*4cc0*/  LDCU.64 UR46, c[0x0][0x348] ;  /* 0x00006900ff2e77ac */ /* 0x000e620008000a00 */
[----:B------:R-:W-:-:S02]  /*4cd0*/  IADD3 R102, PT, PT, R103, UR43, RZ ;  /* 0x0000002b67667c10 */ /* 0x000fc4000fffe0ff */
[----:B------:R-:W1:Y:S01]  /*4ce0*/  LDC R41, c[0x0][0xb30] ;  /* 0x0002cc00ff297b82 */ /* 0x000e620000000800 */
[----:B------:R-:W1:Y:S01]  /*4cf0*/  LDCU.64 UR38, c[0x0][0x888] ;  /* 0x00011100ff2677ac */ /* 0x000e620008000a00 */
[----:B------:R-:W-:Y:S01]  /*4d00*/  IADD3 R102, PT, PT, -R5, 0x200, R102 ;  /* 0x0000020005667810 */ /* 0x000fe20007ffe166 */
[----:B------:R-:W-:-:S05]  /*4d10*/  UIADD3 UR42, UPT, UPT, UR43, 0x200, URZ ;  /* 0x000002002b2a7890 */ /* 0x000fca000fffe0ff */
[----:B------:R-:W1:Y:S08]  /*4d20*/  LDC.64 R88, c[0x0][0xb10] ;  /* 0x0002c400ff587b82 */ /* 0x000e700000000a00 */
[----:B------:R-:W1:Y:S08]  /*4d30*/  LDC.64 R38, c[0x0][0xb18] ;  /* 0x0002c600ff267b82 */ /* 0x000e700000000a00 */
[----:B------:R-:W1:Y:S08]  /*4d40*/  LDC.64 R84, c[0x0][0x888] ;  /* 0x00022200ff547b82 */ /* 0x000e700000000a00 */
[----:B------:R-:W1:Y:S01]  /*4d50*/  LDC.64 R36, c[0x0][0xb28] ;  /* 0x0002ca00ff247b82 */ /* 0x000e620000000a00 */
[----:B---3--:R-:W-:-:S07]  /*4d60*/  IMAD.IADD R46, R3, 0x1, R46 ;  /* 0x00000001032e7824 */ /* 0x008fce00078e022e */
[----:B------:R-:W3:Y:S08]  /*4d70*/  LDC.64 R86, c[0x0][0x890] ;  /* 0x00022400ff567b82 */ /* 0x000ef00000000a00 */
[----:B------:R-:W1:Y:S08]  /*4d80*/  LDC.64 R82, c[0x0][0x8b0] ;  /* 0x00022c00ff527b82 */ /* 0x000e700000000a00 */
[----:B------:R-:W1:Y:S08]  /*4d90*/  LDC.64 R80, c[0x0][0x8a8] ;  /* 0x00022a00ff507b82 */ /* 0x000e700000000a00 */
[----:B--2-4-:R-:W1:Y:S02]  /*4da0*/  LDC R100, c[0x0][0x374] ;  /* 0x0000dd00ff647b82 */ /* 0x014e640000000800 */
.L_x_104:
[----:B------:R-:W-:Y:S02]  /*4db0*/  LEA R0, R111, UR43, 0x3 ;  /* 0x0000002b6f007c11 */ /* 0x000fe4000f8e18ff */
[----:B------:R-:W-:Y:S02]  /*4dc0*/  SHF.L.U32 R3, R107, 0x1f, RZ ;  /* 0x0000001f6b037819 */ /* 0x000fe400000006ff */
[----:B------:R-:W-:Y:S02]  /*4dd0*/  LEA R16, R111, UR43, 0x4 ;  /* 0x0000002b6f107c11 */ /* 0x000fe4000f8e20ff */
[----:B--2---:R-:W2:Y:S02]  /*4de0*/  SYNCS.PHASECHK.TRANS64.TRYWAIT P0, [R0+URZ+0xf0], R3 ;  /* 0x0000f003000075a7 */ /* 0x004ea400080011ff */
[----:B-12---:R-:W-:Y:S05]  /*4df0*/  @!P0 BRA `(.L_x_87) ;  /* 0x0000002400248947 */ /* 0x006fea0003800000 */
.L_x_154:
[----:B------:R-:W4:Y:S01]  /*4e00*/  LDC.64 R12, c[0x0][0xb10] ;  /* 0x0002c400ff0c7b82 */ /* 0x000f220000000a00 */
[----:B------:R-:W3:Y:S01]  /*4e10*/  LDS.128 R16, [R16+0x180] ;  /* 0x0001800010107984 */ /* 0x000ee20000000c00 */
[----:B-1----:R-:W-:Y:S01]  /*4e20*/  ISETP.NE.AND P1, PT, R41, 0x1, PT ;  /* 0x000000012900780c */ /* 0x002fe20003f25270 */
[----:B--2---:R-:W-:Y:S01]  /*4e30*/  VIADD R0, R0, 0x100 ;  /* 0x0000010000007836 */ /* 0x004fe20000000000 */
[----:B------:R-:W-:Y:S04]  /*4e40*/  ISETP.GE.AND P0, PT, R40, 0x1, PT ;  /* 0x000000012800780c */ /* 0x000fe80003f06270 */
[----:B------:R-:W1:Y:S01]  /*4e50*/  LDC.64 R10, c[0x0][0xb18] ;  /* 0x0002c600ff0a7b82 */ /* 0x000e620000000a00 */
[----:B------:R-:W-:Y:S01]  /*4e60*/  PRMT R0, RZ, 0x654, R0 ;  /* 0x00000654ff007816 */ /* 0x000fe20000000000 */
[----:B------:R-:W-:Y:S01]  /*4e70*/  @!PT LDS RZ, [RZ] ;  /* 0x00000000fffff984 */ /* 0x000fe20000000800 */
[----:B------:R-:W-:Y:S01]  /*4e80*/  @!PT LDS RZ, [RZ] ;  /* 0x00000000fffff984 */ /* 0x000fe20000000800 */
[----:B------:R-:W-:Y:S01]  /*4e90*/  @!PT LDS RZ, [RZ] ;  /* 0x00000000fffff984 */ /* 0x000fe20000000800 */
[----:B------:R-:W-:Y:S01]  /*4ea0*/  @!PT LDS RZ, [RZ] ;  /* 0x00000000fffff984 */ /* 0x000fe20000000800 */
[----:B------:R2:W-:Y:S06]  /*4eb0*/  MEMBAR.ALL.CTA ;  /* 0x0000000000007992 */ /* 0x0005ec0000008000 */
[----:B--2---:R-:W2:Y:S01]  /*4ec0*/  FENCE.VIEW.ASYNC.S ;  /* 0x00000000000073c6 */ /* 0x004ea20000000000 */
[----:B------:R-:W1:Y:S08]  /*4ed0*/  @!P1 LDC R14, c[0x0][0xb20] ;  /* 0x0002c800ff0e9b82 */ /* 0x000e700000000800 */
[----:B------:R-:W1:Y:S01]  /*4ee0*/  @!P1 LDC R9, c[0x0][0xb0c] ;  /* 0x0002c300ff099b82 */ /* 0x000e620000000800 */
[----:B--2---:R2:W-:Y:S01]  /*4ef0*/  SYNCS.ARRIVE.TRANS64.RED.A1T0 RZ, [R0+URZ], RZ ;  /* 0x000000ff00ff79a7 */ /* 0x0045e200081004ff */
[----:B---3--:R-:W-:Y:S04]  /*4f00*/  LOP3.LUT P4, RZ, R18, 0x1, RZ, 0xc0, !PT ;  /* 0x0000000112ff7812 */ /* 0x008fe8000788c0ff */
[----:B------:R-:W-:Y:S09]  /*4f10*/  P2R R110, PR, RZ, 0x10 ;  /* 0x00000010ff6e7803 */ /* 0x000ff20000000000 */
[----:B------:R-:W-:Y:S02]  /*4f20*/  @P4 MOV R45, R16 ;  /* 0x00000010002d4202 */ /* 0x000fe40000000f00 */
[----:B------:R-:W-:Y:S01]  /*4f30*/  @P4 LOP3.LUT R43, R17, 0xffff, RZ, 0xc0, !PT ;  /* 0x0000ffff112b4812 */ /* 0x000fe200078ec0ff */
[----:B--2-4-:R-:W-:Y:S06]  /*4f40*/  @!P0 BRA `(.L_x_88) ;  /* 0x0000000000a48947 */ /* 0x014fec0003800000 */
[----:B------:R-:W-:Y:S01]  /*4f50*/  IMAD.HI.U32 R21, R100, R39, RZ ;  /* 0x0000002764157227 */ /* 0x000fe200078e00ff */
[----:B------:R-:W-:Y:S02]  /*4f60*/  ISETP.NE.AND P0, PT, R38, 0x1, PT ;  /* 0x000000012600780c */ /* 0x000fe40003f05270 */
[----:B------:R-:W-:Y:S01]  /*4f70*/  ISETP.NE.AND P2, PT, R40, 0x1, PT ;  /* 0x000000012800780c */ /* 0x000fe20003f45270 */
[----:B------:R-:W-:Y:S01]  /*4f80*/  IMAD.HI.U32 R20, R99, R88, RZ ;  /* 0x0000005863147227 */ /* 0x000fe200078e00ff */
[----:B------:R-:W-:Y:S02]  /*4f90*/  SHF.R.U32.HI R21, RZ, R98, R21 ;  /* 0x00000062ff157219 */ /* 0x000fe40000011615 */
[----:B------:R-:W-:Y:S01]  /*4fa0*/  ISETP.NE.AND P3, PT, R42, 0x1, PT ;  /* 0x000000012a00780c */ /* 0x000fe20003f65270 */
[----:B------:R-:W-:Y:S01]  /*4fb0*/  IMAD.HI.U32 R24, R45, R88, RZ ;  /* 0x000000582d187227 */ /* 0x000fe200078e00ff */
[----:B------:R-:W-:Y:S02]  /*4fc0*/  SHF.R.U32.HI R20, RZ, R89, R20 ;  /* 0x00000059ff147219 */ /* 0x000fe40000011614 */
[----:B------:R-:W-:Y:S01]  /*4fd0*/  SEL R3, R100, R21, !P0 ;  /* 0x0000001564037207 */ /* 0x000fe20004000000 */
[----:B------:R-:W-:Y:S01]  /*4fe0*/  IMAD.HI.U32 R21, R43, R39, RZ ;  /* 0x000000272b157227 */ /* 0x000fe200078e00ff */
[----:B------:R-:W-:Y:S02]  /*4ff0*/  SEL R7, R99, R20, !P3 ;  /* 0x0000001463077207 */ /* 0x000fe40005800000 */
[----:B------:R-:W-:Y:S01]  /*5000*/  SHF.R.U32.HI R24, RZ, R89, R24 ;  /* 0x00000059ff187219 */ /* 0x000fe20000011618 */
[-C--:B------:R-:W-:Y:S04]  /*5010*/  IMAD.HI.U32 R20, R3, R36.reuse, RZ ;  /* 0x0000002403147227 */ /* 0x080fe800078e00ff */
[----:B------:R-:W-:Y:S01]  /*5020*/  IMAD.HI.U32 R22, R7, R36, RZ ;  /* 0x0000002407167227 */ /* 0x000fe200078e00ff */
[-C--:B------:R-:W-:Y:S02]  /*5030*/  @P2 SHF.R.U32.HI R3, RZ, R37.reuse, R20 ;  /* 0x00000025ff032219 */ /* 0x080fe40000011614 */
[----:B------:R-:W-:Y:S02]  /*5040*/  SHF.R.U32.HI R20, RZ, R98, R21 ;  /* 0x00000062ff147219 */ /* 0x000fe40000011615 */
[----:B------:R-:W-:Y:S01]  /*5050*/  @P2 SHF.R.U32.HI R7, RZ, R37, R22 ;  /* 0x00000025ff072219 */ /* 0x000fe20000011616 */
[C---:B------:R-:W-:Y:S01]  /*5060*/  IMAD R2, R40.reuse, R3, RZ ;  /* 0x0000000328027224 */ /* 0x040fe200078e02ff */
[----:B------:R-:W-:Y:S02]  /*5070*/  SEL R5, R43, R20, !P0 ;  /* 0x000000142b057207 */ /* 0x000fe40004000000 */
[----:B------:R-:W-:Y:S01]  /*5080*/  SEL R3, R45, R24, !P3 ;  /* 0x000000182d037207 */ /* 0x000fe20005800000 */
[----:B------:R-:W-:Y:S01]  /*5090*/  IMAD R4, R40, R7, RZ ;  /* 0x0000000728047224 */ /* 0x000fe200078e02ff */
[C---:B------:R-:W-:Y:S01]  /*50a0*/  ISETP.GE.AND P0, PT, R5.reuse, R2, PT ;  /* 0x000000020500720c */ /* 0x040fe20003f06270 */
[----:B------:R-:W-:Y:S03]  /*50b0*/  IMAD.HI.U32 R6, R5, R36, RZ ;  /* 0x0000002405067227 */ /* 0x000fe600078e00ff */
[----:B------:R-:W-:Y:S01]  /*50c0*/  ISETP.GE.OR P0, PT, R3, R4, P0 ;  /* 0x000000040300720c */ /* 0x000fe20000706670 */
[----:B------:R-:W-:Y:S01]  /*50d0*/  IMAD.MOV R4, RZ, RZ, -R3 ;  /* 0x000000ffff047224 */ /* 0x000fe200078e0a03 */
[-C--:B------:R-:W-:Y:S03]  /*50e0*/  SHF.R.U32.HI R6, RZ, R37.reuse, R6 ;  /* 0x00000025ff067219 */ /* 0x080fe60000011606 */
[----:B------:R-:W-:Y:S01]  /*50f0*/  IMAD R45, R42, R4, R45 ;  /* 0x000000042a2d7224 */ /* 0x000fe200078e022d */
[----:B------:R-:W-:Y:S05]  /*5100*/  SEL R15, R5, R6, !P2 ;  /* 0x00000006050f7207 */ /* 0x000fea0005000000 */
[----:B------:R-:W-:Y:S02]  /*5110*/  IMAD.MOV R6, RZ, RZ, -R15 ;  /* 0x000000ffff067224 */ /* 0x000fe400078e0a0f */
[C---:B------:R-:W-:Y:S04]  /*5120*/  @!P0 IMAD.HI.U32 R2, R3.reuse, R36, RZ ;  /* 0x0000002403028227 */ /* 0x040fe800078e00ff */
[----:B------:R-:W-:Y:S01]  /*5130*/  IMAD R6, R40, R6, R5 ;  /* 0x0000000628067224 */ /* 0x000fe200078e0205 */
[----:B------:R-:W-:Y:S04]  /*5140*/  @!P0 SHF.R.U32.HI R2, RZ, R37, R2 ;  /* 0x00000025ff028219 */ /* 0x000fe80000011602 */
[----:B------:R-:W-:Y:S02]  /*5150*/  @!P0 SEL R0, R3, R2, !P2 ;  /* 0x0000000203008207 */ /* 0x000fe40005000000 */
[----:B------:R-:W-:Y:S02]  /*5160*/  IADD3 R2, PT, PT, -R5, RZ, RZ ;  /* 0x000000ff05027210 */ /* 0x000fe40007ffe1ff */
[----:B------:R-:W-:Y:S01]  /*5170*/  @!P0 IADD3 R8, PT, PT, R15, -R0, RZ ;  /* 0x800000000f088210 */ /* 0x000fe20007ffe0ff */
[----:B------:R-:W-:Y:S02]  /*5180*/  @!P0 IMAD R0, R7, R6, R0 ;  /* 0x0000000607008224 */ /* 0x000fe400078e0200 */
[----:B------:R-:W-:Y:S02]  /*5190*/  IMAD R43, R38, R2, R43 ;  /* 0x00000002262b7224 */ /* 0x000fe400078e022b */
[----:B------:R-:W-:Y:S02]  /*51a0*/  @!P0 IMAD R5, R8, R40, R3 ;  /* 0x0000002808058224 */ /* 0x000fe400078e0203 */
[----:B------:R-:W-:Y:S04]  /*51b0*/  @!P0 IMAD.MOV.U32 R3, RZ, RZ, R0 ;  /* 0x000000ffff038224 */ /* 0x000fe800078e0000 */
[----:B------:R-:W-:Y:S02]  /*51c0*/  IMAD R45, R3, R42, R45 ;  /* 0x0000002a032d7224 */ /* 0x000fe400078e022d */
[----:B------:R-:W-:Y:S07]  /*51d0*/  IMAD R43, R5, R38, R43 ;  /* 0x00000026052b7224 */ /* 0x000fee00078e022b */
.L_x_88:
[----:B------:R-:W-:Y:S01]  /*51e0*/  @!P1 IMAD.HI.U32 R0, R45, R12, RZ ;  /* 0x0000000c2d009227 */ /* 0x000fe200078e00ff */
[----:B-1----:R-:W-:Y:S01]  /*51f0*/  @!P1 ISETP.NE.AND P0, PT, R10, 0x1, PT ;  /* 0x000000010a00980c */ /* 0x002fe20003f05270 */
[----:B------:R-:W-:Y:S01]  /*5200*/  ULOP3.LUT UP0, URZ, UR42, 0x1b0, URZ, 0xc0, !UPT ;  /* 0x000001b02aff7892 */ /* 0x000fe2000f80c0ff */
[----:B------:R-:W-:Y:S01]  /*5210*/  @!P1 ISETP.NE.AND P2, PT, R9, 0x1, PT ;  /* 0x000000010900980c */ /* 0x000fe20003f45270 */
[----:B------:R-:W-:Y:S01]  /*5220*/  @!P1 IMAD.HI.U32 R3, R43, R11, RZ ;  /* 0x0000000b2b039227 */ /* 0x000fe200078e00ff */
[----:B------:R-:W-:Y:S02]  /*5230*/  @!P1 SHF.R.U32.HI R0, RZ, R13, R0 ;  /* 0x0000000dff009219 */ /* 0x000fe40000011600 */
[----:B------:R-:W-:Y:S01]  /*5240*/  @P4 SHF.R.U32.HI R105, RZ, 0x10, R17 ;  /* 0x00000010ff694819 */ /* 0x000fe20000011611 */
[----:B------:R-:W-:Y:S01]  /*5250*/  VIADD R111, R111, 0x1 ;  /* 0x000000016f6f7836 */ /* 0x000fe20000000000 */
[----:B------:R-:W-:Y:S02]  /*5260*/  @!P1 SHF.R.U32.HI R2, RZ, R14, R3 ;  /* 0x0000000eff029219 */ /* 0x000fe40000011603 */
[----:B------:R-:W-:Y:S02]  /*5270*/  @!P1 SEL R3, R45, R0, !P2 ;  /* 0x000000002d039207 */ /* 0x000fe40005000000 */
[----:B------:R-:W-:Y:S05]  /*5280*/  @!P1 SEL R2, R43, R2, !P0 ;  /* 0x000000022b029207 */ /* 0x000fea0004000000 */
[----:B------:R-:W-:Y:S02]  /*5290*/  @!P1 IMAD.IADD R0, R2, 0x1, -R3 ;  /* 0x0000000102009824 */ /* 0x000fe400078e0a03 */
[----:B------:R-:W-:Y:S02]  /*52a0*/  @!P1 IMAD.IADD R2, R3, 0x1, -R2 ;  /* 0x0000000103029824 */ /* 0x000fe400078e0a02 */
[----:B------:R-:W-:Y:S02]  /*52b0*/  @!P1 IMAD R45, R0, R9, R45 ;  /* 0x00000009002d9224 */ /* 0x000fe400078e022d */
[----:B------:R-:W-:Y:S01]  /*52c0*/  @!P1 IMAD R43, R2, R10, R43 ;  /* 0x0000000a022b9224 */ /* 0x000fe200078e022b */
[----:B------:R-:W-:Y:S06]  /*52d0*/  BRA.U !UP0, `(.L_x_89) ;  /* 0x0000000108407547 */ /* 0x000fec000b800000 */
[----:B------:R-:W1:Y:S01]  /*52e0*/  LDCU.64 UR8, c[0x4][0x80] ;  /* 0x01001000ff0877ac */ /* 0x000e620008000a00 */
[----:B------:R-:W-:Y:S01]  /*52f0*/  MOV R3, 0x0 ;  /* 0x0000000000037802 */ /* 0x000fe20000000f00 */
[----:B------:R-:W-:Y:S02]  /*5300*/  HFMA2 R12, -RZ, RZ, 0, 5.9604644775390625e-08 ;  /* 0x00000001ff0c7431 */ /* 0x000fe400000001ff */
[----:B------:R-:W-:Y:S02]  /*5310*/  IMAD.MOV.U32 R8, RZ, RZ, 0x70 ;  /* 0x00000070ff087424 */ /* 0x000fe400078e00ff */
[----:B------:R-:W-:Y:S01]  /*5320*/  IMAD.MOV.U32 R13, RZ, RZ, RZ ;  /* 0x000000ffff0d7224 */ /* 0x000fe200078e00ff */
[----:B------:R-:W2:Y:S01]  /*5330*/  LDCU.64 UR6, c[0x4][0x88] ;  /* 0x01001100ff0677ac */ /* 0x000ea20008000a00 */
[----:B------:R-:W3:Y:S01]  /*5340*/  LDC.64 R2, c[0x4][R3] ;  /* 0x0100000003027b82 */ /* 0x000ee20000000a00 */
[----:B------:R-:W4:Y:S01]  /*5350*/  LDCU.64 UR4, c[0x4][0x8] ;  /* 0x01000100ff0477ac */ /* 0x000f220008000a00 */
[----:B-1----:R-:W-:Y:S01]  /*5360*/  MOV R5, UR9 ;  /* 0x0000000900057c02 */ /* 0x002fe20008000f00 */
[----:B------:R-:W-:Y:S01]  /*5370*/  IMAD.U32 R4, RZ, RZ, UR8 ;  /* 0x00000008ff047e24 */ /* 0x000fe2000f8e00ff */
[----:B--2---:R-:W-:Y:S01]  /*5380*/  MOV R7, UR7 ;  /* 0x0000000700077c02 */ /* 0x004fe20008000f00 */
[----:B------:R-:W-:Y:S01]  /*5390*/  IMAD.U32 R6, RZ, RZ, UR6 ;  /* 0x00000006ff067e24 */ /* 0x000fe2000f8e00ff */
[----:B----4-:R-:W-:Y:S01]  /*53a0*/  MOV R11, UR5 ;  /* 0x00000005000b7c02 */ /* 0x010fe20008000f00 */
[----:B------:R-:W-:Y:S02]  /*53b0*/  IMAD.U32 R10, RZ, RZ, UR4 ;  /* 0x00000004ff0a7e24 */ /* 0x000fe4000f8e00ff */
[----:B------:R-:W-:Y:S07]  /*53c0*/  LEPC R20, `(.L_x_89) ;  /* 0x000000001014794e */ /* 0x000fee0000000000 */
[----:B---3-5:R-:W-:Y:S05]  /*53d0*/  CALL.ABS.NOINC R2 ;  /* 0x0000000002007343 */ /* 0x028fea0003c00000 */
.L_x_89:
[----:B------:R-:W-:Y:S01]  /*53e0*/  LOP3.LUT P0, RZ, R109, 0x1b0, RZ, 0xc0, !PT ;  /* 0x000001b06dff7812 */ /* 0x000fe2000780c0ff */
[----:B------:R-:W-:Y:S11]  /*53f0*/  BSSY.RECONVERGENT B6, `(.L_x_90) ;  /* 0x0000013000067945 */ /* 0x000ff60003800200 */
[----:B------:R-:W-:Y:S01]  /*5400*/  @!UPT UIADD3 URZ, UPT, UPT, URZ, URZ, URZ ;  /* 0x000000fffffff290 */ /* 0x000fe2000fffe0ff */
[----:B------:R-:W-:Y:S05]  /*5410*/  @!P0 BRA `(.L_x_91) ;  /* 0x0000000000408947 */ /* 0x000fea0003800000 */
        /* <DEDUP_REMOVED lines=16> */
.L_x_91:
[----:B------:R-:W-:Y:S05]  /*5520*/  BSYNC.RECONVERGENT B6 ;  /* 0x0000000000067941 */ /* 0x000fea0003800200 */
.L_x_90:
[----:B------:R-:W-:Y:S01]  /*5530*/  ISETP.NE.U32.AND P3, PT, R86, RZ, PT ;  /* 0x000000ff5600720c */ /* 0x000fe20003f65070 */
[----:B------:R-:W-:Y:S01]  /*5540*/  UISETP.NE.AND UP1, UPT, UR44, URZ, UPT ;  /* 0x000000ff2c00728c */ /* 0x000fe2000bf25270 */
[----:B------:R-:W-:Y:S02]  /*5550*/  ISETP.NE.U32.AND P4, PT, R82, RZ, PT ;  /* 0x000000ff5200720c */ /* 0x000fe40003f85070 */
[----:B------:R-:W-:Y:S02]  /*5560*/  ISETP.NE.AND.EX P3, PT, R87, RZ, PT, P3 ;  /* 0x000000ff5700720c */ /* 0x000fe40003f65330 */
[----:B------:R-:W-:Y:S02]  /*5570*/  PLOP3.LUT P1, PT, PT, PT, PT, 0x8, 0x80 ;  /* 0x000000000080781c */ /* 0x000fe40003f2e170 */
[----:B------:R-:W-:Y:S02]  /*5580*/  PLOP3.LUT P0, PT, PT, PT, UP1, 0x80, 0x8 ;  /* 0x000000000008781c */ /* 0x000fe40003f0f018 */
[----:B------:R-:W-:Y:S02]  /*5590*/  ISETP.NE.AND.EX P4, PT, R83, RZ, PT, P4 ;  /* 0x000000ff5300720c */ /* 0x000fe40003f85340 */
[----:B------:R-:W1:Y:S09]  /*55a0*/  @UP1 LDCU.64 UR4, c[0x0][0x888] ;  /* 0x00011100ff0417ac */ /* 0x000e720008000a00 */
[----:B------:R-:W-:Y:S01]  /*55b0*/  @P0 PLOP3.LUT P1, PT, P3, PT, PT, 0x80, 0x8 ;  /* 0x000000000008081c */ /* 0x000fe20001f2f070 */
[----:B-1----:R-:W-:Y:S04]  /*55c0*/  @UP1 UISETP.NE.U32.AND UP0, UPT, UR4, URZ, UPT ;  /* 0x000000ff0400128c */ /* 0x002fe8000bf05070 */
[----:B------:R-:W-:Y:S04]  /*55d0*/  @UP1 UISETP.NE.AND.EX UP0, UPT, UR5, URZ, UPT, UP0 ;  /* 0x000000ff0500128c */ /* 0x000fe8000bf05300 */
[----:B------:R-:W-:Y:S01]  /*55e0*/  @UP1 USEL UR4, URZ, 0xffffffff, UP0 ;  /* 0xffffffffff041887 */ /* 0x000fe20008000000 */
[----:B------:R-:W-:Y:S11]  /*55f0*/  @!P3 BRA `(.L_x_92) ;  /* 0x00000000002cb947 */ /* 0x000ff60003800000 */
[----:B------:R-:W-:Y:S01]  /*5600*/  ISETP.NE.U32.AND P2, PT, R84, RZ, PT ;  /* 0x000000ff5400720c */ /* 0x000fe20003f45070 */
[----:B------:R-:W-:Y:S03]  /*5610*/  IMAD.MOV.U32 R96, RZ, RZ, 0x1 ;  /* 0x00000001ff607424 */ /* 0x000fe600078e00ff */
[----:B------:R-:W-:Y:S11]  /*5620*/  ISETP.NE.AND.EX P2, PT, R85, RZ, PT, P2 ;  /* 0x000000ff5500720c */ /* 0x000ff60003f45320 */
[----:B------:R-:W-:Y:S02]  /*5630*/  @!UPT UIADD3 URZ, UPT, UPT, URZ, URZ, URZ ;  /* 0x000000fffffff290 */ /* 0x000fe4000fffe0ff */
[----:B------:R-:W1:Y:S01]  /*5640*/  @P2 LDC.64 R2, c[0x0][0x888] ;  /* 0x00022200ff022b82 */ /* 0x000e620000000a00 */
[----:B------:R-:W-:Y:S04]  /*5650*/  @P2 IMAD R0, R86, UR36, RZ ;  /* 0x0000002456002c24 */ /* 0x000fe8000f8e02ff */
[----:B-1----:R-:W-:Y:S04]  /*5660*/  @P2 IMAD.WIDE R2, R0, 0x4, R2 ;  /* 0x0000000400022825 */ /* 0x002fe800078e0202 */
[----:B------:R-:W-:Y:S01]  /*5670*/  HFMA2 R0, -RZ, RZ, 0, 5.9604644775390625e-08 ;  /* 0x00000001ff007431 */ /* 0x000fe200000001ff */
[----:B-----5:R1:W5:Y:S04]  /*5680*/  @P2 LDG.E R49, desc[UR40][R2.64] ;  /* 0x0000002802312981 */ /* 0x020368000c1e1900 */
[----:B------:R-:W-:Y:S01]  /*5690*/  @!P2 PRMT R96, R0, 0x7610, R96 ;  /* 0x000076100060a816 */ /* 0x000fe20000000060 */
[----:B-1----:R-:W2:Y:S06]  /*56a0*/  @!P2 LDC R49, c[0x0][0x880] ;  /* 0x00022000ff31ab82 */ /* 0x002eac0000000800 */
.L_x_92:
[----:B------:R-:W-:Y:S05]  /*56b0*/  @!P4 BRA `(.L_x_93) ;  /* 0x000000000020c947 */ /* 0x000fea0003800000 */
[----:B------:R-:W-:Y:S04]  /*56c0*/  ISETP.NE.U32.AND P2, PT, R80, RZ, PT ;  /* 0x000000ff5000720c */ /* 0x000fe80003f45070 */
[----:B------:R-:W-:Y:S11]  /*56d0*/  ISETP.NE.AND.EX P2, PT, R81, RZ, PT, P2 ;  /* 0x000000ff5100720c */ /* 0x000ff60003f45320 */
[----:B------:R-:W-:Y:S02]  /*56e0*/  @!UPT UIADD3 URZ, UPT, UPT, URZ, URZ, URZ ;  /* 0x000000fffffff290 */ /* 0x000fe4000fffe0ff */
[----:B------:R-:W1:Y:S01]  /*56f0*/  @P2 LDC.64 R2, c[0x0][0x8a8] ;  /* 0x00022a00ff022b82 */ /* 0x000e620000000a00 */
[----:B------:R-:W-:Y:S04]  /*5700*/  @P2 IMAD R0, R82, UR36, RZ ;  /* 0x0000002452002c24 */ /* 0x000fe8000f8e02ff */
[----:B-1----:R-:W-:Y:S05]  /*5710*/  @P2 IMAD.WIDE R2, R0, 0x4, R2 ;  /* 0x0000000400022825 */ /* 0x002fea00078e0202 */
[----:B-----5:R1:W5:Y:S02]  /*5720*/  @P2 LDG.E R47, desc[UR40][R2.64] ;  /* 0x00000028022f2981 */ /* 0x020364000c1e1900 */
[----:B-1----:R-:W3:Y:S02]  /*5730*/  @!P2 LDC R47, c[0x0][0x8a0] ;  /* 0x00022800ff2fab82 */ /* 0x002ee40000000800 */
.L_x_93:
[----:B--2--5:R-:W-:Y:S01]  /*5740*/  @P0 FSETP.NEU.AND P4, PT, R49, RZ, PT ;  /* 0x000000ff3100020b */ /* 0x024fe20003f8d000 */
[----:B------:R-:W-:Y:S01]  /*5750*/  IMAD.U32 R0, RZ, RZ, UR4 ;  /* 0x00000004ff007e24 */ /* 0x000fe2000f8e00ff */
[----:B------:R-:W-:Y:S01]  /*5760*/  @P0 LOP3.LUT P2, RZ, R96, 0xff, RZ, 0xc0, !PT ;  /* 0x000000ff60ff0812 */ /* 0x000fe2000784c0ff */
[----:B------:R-:W-:Y:S01]  /*5770*/  BSSY B1, `(.L_x_94) ;  /* 0x0000039000017945 */ /* 0x000fe20003800000 */
[----:B------:R-:W-:Y:S02]  /*5780*/  @P0 SEL R9, RZ, 0xffffffff, P4 ;  /* 0xffffffffff090807 */ /* 0x000fe40002000000 */
[----:B------:R-:W-:Y:S02]  /*5790*/  CS2R R54, SRZ ;  /* 0x0000000000367805 */ /* 0x000fe4000001ff00 */
[----:B------:R-:W-:Y:S02]  /*57a0*/  LEA R92, R44, UR43, 0x3 ;  /* 0x0000002b2c5c7c11 */ /* 0x000fe4000f8e18ff */
[----:B------:R-:W-:Y:S02]  /*57b0*/  CS2R R52, SRZ ;  /* 0x0000000000347805 */ /* 0x000fe4000001ff00 */
[----:B------:R-:W-:Y:S02]  /*57c0*/  @P1 SEL R9, R0, R9, !P2 ;  /* 0x0000000900091207 */ /* 0x000fe40005000000 */
[----:B------:R-:W-:Y:S02]  /*57d0*/  CS2R R58, SRZ ;  /* 0x00000000003a7805 */ /* 0x000fe4000001ff00 */
[----:B------:R-:W-:Y:S02]  /*57e0*/  SHF.L.U32 R7, R108, 0x1f, RZ ;  /* 0x0000001f6c077819 */ /* 0x000fe400000006ff */
[----:B------:R-:W-:Y:S02]  /*57f0*/  CS2R R56, SRZ ;  /* 0x0000000000387805 */ /* 0x000fe4000001ff00 */
[----:B------:R-:W-:Y:S02]  /*5800*/  @P0 LOP3.LUT R9, R9, 0x1, RZ, 0xc0, !PT ;  /* 0x0000000109090812 */ /* 0x000fe400078ec0ff */
[C---:B------:R-:W-:Y:S02]  /*5810*/  LEA.HI R5, R44.reuse, R44, RZ, 0x1 ;  /* 0x0000002c2c057211 */ /* 0x040fe400078f08ff */
[----:B------:R-:W-:Y:S02]  /*5820*/  ISETP.NE.U32.OR P1, PT, R9, 0x1, !P0 ;  /* 0x000000010900780c */ /* 0x000fe40004725470 */
[----:B------:R-:W-:Y:S01]  /*5830*/  PLOP3.LUT P5, PT, PT, PT, PT, 0x8, 0x80 ;  /* 0x000000000080781c */ /* 0x000fe20003fae170 */
[C---:B------:R-:W-:Y:S01]  /*5840*/  IMAD.SHL.U32 R3, R5.reuse, 0x20, RZ ;  /* 0x0000002005037824 */ /* 0x040fe200078e00ff */
[----:B------:R-:W-:Y:S04]  /*5850*/  LOP3.LUT R5, R5, 0xffe, RZ, 0xc0, !PT ;  /* 0x00000ffe05057812 */ /* 0x000fe800078ec0ff */
[----:B------:R-:W-:Y:S01]  /*5860*/  LOP3.LUT R3, R3, 0xffffffc0, RZ, 0xc0, !PT ;  /* 0xffffffc003037812 */ /* 0x000fe200078ec0ff */
[----:B------:R-:W-:Y:S04]  /*5870*/  IMAD.IADD R32, R44, 0x1, -R5 ;  /* 0x000000012c207824 */ /* 0x000fe800078e0a05 */
[----:B------:R-:W-:Y:S01]  /*5880*/  @P1 SHF.L.U32 R2, R106, 0x1f, RZ ;  /* 0x0000001f6a021819 */ /* 0x000fe200000006ff */
[----:B------:R-:W-:Y:S03]  /*5890*/  IMAD.IADD R3, R46, 0x1, R3 ;  /* 0x000000012e037824 */ /* 0x000fe600078e0203 */
[----:B------:R-:W1:Y:S01]  /*58a0*/  @P1 SYNCS.PHASECHK.TRANS64.TRYWAIT P0, [UR43+0xd0], R2 ;  /* 0x0000d002ff0015a7 */ /* 0x000e62000800112b */
[----:B------:R-:W-:Y:S01]  /*58b0*/  IMAD R32, R32, 0x100000, R3 ;  /* 0x0010000020207824 */ /* 0x000fe200078e0203 */
[----:B------:R2:W4:Y:S01]  /*58c0*/  SYNCS.PHASECHK.TRANS64.TRYWAIT P4, [R92+URZ+0x110], R7 ;  /* 0x000110075c0075a7 */ /* 0x00052200080811ff */
[----:B-1----:R-:W-:Y:S01]  /*58d0*/  @P1 PLOP3.LUT P5, PT, P0, PT, PT, 0x8, 0x80 ;  /* 0x000000000080181c */ /* 0x002fe200007ae170 */
[----:B------:R-:W-:Y:S01]  /*58e0*/  @!UPT UIADD3 URZ, UPT, UPT, URZ, URZ, URZ ;  /* 0x000000fffffff290 */ /* 0x000fe2000fffe0ff */
[----:B--2---:R-:W-:Y:S11]  /*58f0*/  @!P1 BRA `(.L_x_95) ;  /* 0x0000000000809947 */ /* 0x004ff60003800000 */
[----:B------:R-:W-:Y:S01]  /*5900*/  ISETP.NE.U32.AND P0, PT, RZ, UR38, PT ;  /* 0x00000026ff007c0c */ /* 0x000fe2000bf05070 */
[----:B------:R-:W-:Y:S01]  /*5910*/  BSSY B0, `(.L_x_96) ;  /* 0x0000012000007945 */ /* 0x000fe20003800000 */
[----:B------:R-:W-:Y:S02]  /*5920*/  FSETP.NEU.AND P2, PT, R49, RZ, PT ;  /* 0x000000ff3100720b */ /* 0x000fe40003f4d000 */
[----:B------:R-:W-:Y:S02]  /*5930*/  CS2R R58, SRZ ;  /* 0x00000000003a7805 */ /* 0x000fe4000001ff00 */
[----:B------:R-:W-:Y:S02]  /*5940*/  ISETP.NE.AND.EX P0, PT, RZ, UR39, PT, P0 ;  /* 0x00000027ff007c0c */ /* 0x000fe4000bf05300 */
[----:B------:R-:W-:Y:S02]  /*5950*/  CS2R R56, SRZ ;  /* 0x0000000000387805 */ /* 0x000fe4000001ff00 */
[----:B------:R-:W-:Y:S02]  /*5960*/  LOP3.LUT P1, RZ, R96, 0xff, RZ, 0xc0, !PT ;  /* 0x000000ff60ff7812 */ /* 0x000fe4000782c0ff */
[----:B------:R-:W-:Y:S02]  /*5970*/  CS2R R54, SRZ ;  /* 0x0000000000367805 */ /* 0x000fe4000001ff00 */
[----:B------:R-:W-:Y:S02]  /*5980*/  SEL R0, RZ, 0xffffffff, P2 ;  /* 0xffffffffff007807 */ /* 0x000fe40001000000 */
[----:B------:R-:W-:Y:S02]  /*5990*/  CS2R R52, SRZ ;  /* 0x0000000000347805 */ /* 0x000fe4000001ff00 */
[----:B------:R-:W-:Y:S04]  /*59a0*/  SEL R3, RZ, 0xffffffff, P0 ;  /* 0xffffffffff037807 */ /* 0x000fe80000000000 */
[----:B------:R-:W-:Y:S04]  /*59b0*/  @P3 SEL R0, R3, R0, !P1 ;  /* 0x0000000003003207 */ /* 0x000fe80004800000 */
[----:B------:R-:W-:Y:S04]  /*59c0*/  LOP3.LUT R0, R0, 0x1, RZ, 0xc0, !PT ;  /* 0x0000000100007812 */ /* 0x000fe800078ec0ff */
[----:B------:R-:W-:Y:S01]  /*59d0*/  ISETP.NE.U32.AND P0, PT, R0, 0x1, PT ;  /* 0x000000010000780c */ /* 0x000fe20003f05070 */
[----:B------:R-:W-:Y:S01]  /*59e0*/  @!UPT UIADD3 URZ, UPT, UPT, URZ, URZ, URZ ;  /* 0x000000fffffff290 */ /* 0x000fe2000fffe0ff */
[----:B------:R-:W-:Y:S11]  /*59f0*/  @!P5 BRA `(.L_x_97) ;  /* 0x00000000000cd947 */ /* 0x000ff60003800000 */
[----:B------:R-:W-:Y:S04]  /*5a00*/  SHF.L.U32 R3, R106, 0x1f, RZ ;  /* 0x0000001f6a037819 */ /* 0x000fe800000006ff */
[----:B------:R-:W1:Y:S02]  /*5a10*/  SYNCS.PHASECHK.TRANS64.TRYWAIT P1, [UR43+0xd0], R3 ;  /* 0x0000d003ff0075a7 */ /* 0x000e64000802112b */
[----:B-1----:R-:W-:Y:S05]  /*5a20*/  @!P1 BRA `(.L_x_98) ;  /* 0x00000018002c9947 */ /* 0x002fea0003800000 */
.L_x_97:
[----:B------:R-:W-:Y:S05]  /*5a30*/  BSYNC B0 ;  /* 0x0000000000007941 */ /* 0x000fea0003800000 */
.L_x_96:
[----:B------:R2:W1:Y:S01]  /*5a40*/  @P0 LDS.128 R56, [R103+UR43+0x200] ;  /* 0x0002002b67380984 */ /* 0x0004620008000c00 */
[----:B------:R-:W-:Y:S01]  /*5a50*/  UIADD3 UR4, UPT, UPT, UR43, 0xd8, URZ ;  /* 0x000000d82b047890 */ /* 0x000fe2000fffe0ff */
[----:B------:R-:W-:Y:S02]  /*5a60*/  LOP3.LUT R106, R106, 0x1, RZ, 0x3c, !PT ;  /* 0x000000016a6a7812 */ /* 0x000fe400078e3cff */
[----:B------:R2:W1:Y:S01]  /*5a70*/  @P0 LDS.128 R52, [R102+0x10] ;  /* 0x0000100066340984 */ /* 0x0004620000000c00 */
[----:B------:R-:W-:Y:S01]  /*5a80*/  UPRMT UR4, UR37, 0x654, UR4 ;  /* 0x0000065425047896 */ /* 0x000fe20008000004 */
[----:B------:R-:W-:Y:S01]  /*5a90*/  @!PT LDS RZ, [RZ] ;  /* 0x00000000fffff984 */ /* 0x000fe20000000800 */
[----:B------:R-:W-:Y:S01]  /*5aa0*/  @!PT LDS RZ, [RZ] ;  /* 0x00000000fffff984 */ /* 0x000fe20000000800 */
[----:B------:R-:W-:Y:S01]  /*5ab0*/  @!PT LDS RZ, [RZ] ;  /* 0x00000000fffff984 */ /* 0x000fe20000000800 */
[----:B------:R-:W-:Y:S01]  /*5ac0*/  @!PT LDS RZ, [RZ] ;  /* 0x00000000fffff984 */ /* 0x000fe20000000800 */
[----:B------:R5:W-:Y:S06]  /*5ad0*/  MEMBAR.ALL.CTA ;  /* 0x0000000000007992 */ /* 0x000bec0000008000 */
[----:B-----5:R-:W5:Y:S02]  /*5ae0*/  FENCE.VIEW.ASYNC.S ;  /* 0x00000000000073c6 */ /* 0x020f640000000000 */
[----:B-----5:R-:W-:Y:S03]  /*5af0*/  SYNCS.ARRIVE.TRANS64.RED.A1T0 RZ, [UR4], RZ ;  /* 0x000000ffffff79a7 */ /* 0x020fe60008100404 */
.L_x_95:
[----:B------:R-:W-:Y:S05]  /*5b00*/  BSYNC B1 ;  /* 0x0000000000017941 */ /* 0x000fea0003800000 */
.L_x_94:
[----:B-1----:R-:W-:Y:S04]  /*5b10*/  SHF.R.U32.HI R3, RZ, 0x15, R32 ;  /* 0x00000015ff037819 */ /* 0x002fe80000011620 */
[----:B------:R-:W-:Y:S01]  /*5b20*/  LOP3.LUT P0, RZ, R3, 0x3, R104, 0x48, !PT ;  /* 0x0000000303ff7812 */ /* 0x000fe20007804868 */
[----:B------:R-:W-:Y:S01]  /*5b30*/  @!UPT UIADD3 URZ, UPT, UPT, URZ, URZ, URZ ;  /* 0x000000fffffff290 */ /* 0x000fe2000fffe0ff */
[----:B----4-:R-:W-:Y:S11]  /*5b40*/  @P4 BRA `(.L_x_99) ;  /* 0x0000000000084947 */ /* 0x010ff60003800000 */
[----:B------:R-:W1:Y:S02]  /*5b50*/  SYNCS.PHASECHK.TRANS64.TRYWAIT P1, [R92+URZ+0x110], R7 ;  /* 0x000110075c0075a7 */ /* 0x000e6400080211ff */
[----:B-1----:R-:W-:Y:S05]  /*5b60*/  @!P1 BRA `(.L_x_100) ;  /* 0x0000001400f49947 */ /* 0x002fea0003800000 */
.L_x_99:
[----:B------:R-:W-:Y:S05]  /*5b70*/  @!P0 BRA `(.L_x_101) ;  /* 0x0000000000408947 */ /* 0x000fea0003800000 */
[----:B------:R-:W4:Y:S01]  /*5b80*/  LDCU.64 UR8, c[0x4][0x70] ;  /* 0x01000e00ff0877ac */ /* 0x000f220008000a00 */
[----:B------:R-:W-:Y:S01]  /*5b90*/  MOV R3, 0x0 ;  /* 0x0000000000037802 */ /* 0x000fe20000000f00 */
[----:B------:R-:W-:Y:S02]  /*5ba0*/  HFMA2 R12, -RZ, RZ, 0, 5.9604644775390625e-08 ;  /* 0x00000001ff0c7431 */ /* 0x000fe400000001ff */
[----:B------:R-:W-:Y:S02]  /*5bb0*/  IMAD.MOV.U32 R8, RZ, RZ, 0x192 ;  /* 0x00000192ff087424 */ /* 0x000fe400078e00ff */
[----:B------:R-:W-:Y:S01]  /*5bc0*/  IMAD.MOV.U32 R13, RZ, RZ, RZ ;  /* 0x000000ffff0d7224 */ /* 0x000fe200078e00ff */
[----:B------:R-:W1:Y:S01]  /*5bd0*/  LDCU.64 UR6, c[0x4][0x78] ;  /* 0x01000f00ff0677ac */ /* 0x000e620008000a00 */
[----:B------:R-:W2:Y:S01]  /*5be0*/  LDC.64 R2, c[0x4][R3] ;  /* 0x0100000003027b82 */ /* 0x000ea20000000a00 */
[----:B------:R-:W5:Y:S01]  /*5bf0*/  LDCU.64 UR4, c[0x4][0x10] ;  /* 0x01000200ff0477ac */ /* 0x000f620008000a00 */
[----:B----4-:R-:W-:Y:S01]  /*5c00*/  MOV R5, UR9 ;  /* 0x0000000900057c02 */ /* 0x010fe20008000f00 */
[----:B------:R-:W-:Y:S01]  /*5c10*/  IMAD.U32 R4, RZ, RZ, UR8 ;  /* 0x00000008ff047e24 */ /* 0x000fe2000f8e00ff */
[----:B-1----:R-:W-:Y:S01]  /*5c20*/  MOV R7, UR7 ;  /* 0x0000000700077c02 */ /* 0x002fe20008000f00 */
[----:B------:R-:W-:Y:S01]  /*5c30*/  IMAD.U32 R6, RZ, RZ, UR6 ;  /* 0x00000006ff067e24 */ /* 0x000fe2000f8e00ff */
[----:B-----5:R-:W-:Y:S01]  /*5c40*/  MOV R11, UR5 ;  /* 0x00000005000b7c02 */ /* 0x020fe20008000f00 */
[----:B------:R-:W-:Y:S02]  /*5c50*/  IMAD.U32 R10, RZ, RZ, UR4 ;  /* 0x00000004ff0a7e24 */ /* 0x000fe4000f8e00ff */
[----:B------:R-:W-:Y:S07]  /*5c60*/  LEPC R20, `(.L_x_101) ;  /* 0x000000001014794e */ /* 0x000fee0000000000 */
[----:B--23--:R-:W-:Y:S05]  /*5c70*/  CALL.ABS.NOINC R2 ;  /* 0x0000000002007343 */ /* 0x00cfea0003c00000 */
.L_x_101:
[----:B------:R-:W-:Y:S01]  /*5c80*/  LOP3.LUT P0, RZ, R101, 0x60, RZ, 0xc0, !PT ;  /* 0x0000006065ff7812 */ /* 0x000fe2000780c0ff */
[----:B------:R-:W-:Y:S05]  /*5c90*/  WARPSYNC.ALL ;  /* 0x0000000000007948 */ /* 0x000fea0003800000 */
[----:B------:R-:W-:Y:S01]  /*5ca0*/  R2UR UR4, R32 ;  /* 0x00000000200472ca */ /* 0x000fe200000e0000 */
[----:B------:R-:W-:Y:S01]  /*5cb0*/  BSSY.RECONVERGENT B0, `(.L_x_102) ;  /* 0x00000a0000007945 */ /* 0x000fe20003800200 */
[-C--:B------:R-:W-:Y:S02]  /*5cc0*/  F2FP.F16.E5M2.UNPACK_B R50, R56.reuse ;  /* 0x00000038ff32723e */ /* 0x080fe400020004ff */
[----:B------:R-:W-:Y:S02]  /*5cd0*/  F2FP.F16.E5M2.UNPACK_B R63, R56.H1 ;  /* 0x00000038ff3f723e */ /* 0x000fe400030004ff */
[-C--:B------:R-:W-:Y:S01]  /*5ce0*/  F2FP.F16.E5M2.UNPACK_B R56, R57.reuse ;  /* 0x00000039ff38723e */ /* 0x080fe200020004ff */
[--C-:B------:R-:W-:Y:S01]  /*5cf0*/  HADD2.F32 R48, -RZ, R50.reuse.H0_H0 ;  /* 0x20000032ff307230 */ /* 0x100fe20000004100 */
[----:B------:R-:W-:Y:S01]  /*5d00*/  F2FP.F16.E5M2.UNPACK_B R57, R57.H1 ;  /* 0x00000039ff39723e */ /* 0x000fe200030004ff */
[----:B------:R-:W-:Y:S01]  /*5d10*/  HADD2.F32 R50, -RZ, R50.H1_H1 ;  /* 0x30000032ff327230 */ /* 0x000fe20000004100 */
[-C--:B------:R-:W-:Y:S01]  /*5d20*/  F2FP.F16.E5M2.UNPACK_B R66, R52.reuse ;  /* 0x00000034ff42723e */ /* 0x080fe200020004ff */
[--C-:B------:R-:W-:Y:S01]  /*5d30*/  HADD2.F32 R51, -RZ, R63.reuse.H0_H0 ;  /* 0x2000003fff337230 */ /* 0x100fe20000004100 */
[----:B------:R-:W-:Y:S01]  /*5d40*/  F2FP.F16.E5M2.UNPACK_B R68, R52.H1 ;  /* 0x00000034ff44723e */ /* 0x000fe200030004ff */
[----:B-1----:R-:W-:Y:S01]  /*5d50*/  LDTM.16dp32bit_t0_t15.x32 R4, tmem[UR4] ;  /* 0x00000004000479ee */ /* 0x002fe20008a80000 */
[----:B------:R-:W3:Y:S01]  /*5d60*/  LDTM.16dp32bit_t16_t31.x32 R4, tmem[UR4+0x20] ;  /* 0x00002004000479ee */ /* 0x000ee20008aa0000 */
[----:B------:R-:W-:Y:S01]  /*5d70*/  NOP ;  /* 0x0000000000007918 */ /* 0x000fe20000000000 */
[----:B------:R-:W-:Y:S01]  /*5d80*/  R2UR UR5, R92 ;  /* 0x000000005c0572ca */ /* 0x000fe200000e0000 */
[--C-:B------:R-:W-:Y:S01]  /*5d90*/  HADD2.F32 R65, -RZ, R66.reuse.H0_H0 ;  /* 0x20000042ff417230 */ /* 0x100fe20000004100 */
[----:B------:R-:W-:Y:S01]  /*5da0*/  F2FP.F16.E5M2.UNPACK_B R61, R58 ;  /* 0x0000003aff3d723e */ /* 0x000fe200020004ff */
[----:B------:R-:W-:Y:S01]  /*5db0*/  HADD2.F32 R67, -RZ, R66.H1_H1 ;  /* 0x30000042ff437230 */ /* 0x000fe20000004100 */
[-C--:B------:R-:W-:Y:S01]  /*5dc0*/  F2FP.F16.E5M2.UNPACK_B R70, R53.reuse ;  /* 0x00000035ff46723e */ /* 0x080fe200020004ff */
[----:B------:R-:W-:Y:S01]  /*5dd0*/  HADD2.F32 R52, -RZ, R63.H1_H1 ;  /* 0x3000003fff347230 */ /* 0x000fe20000004100 */
[----:B------:R-:W-:Y:S01]  /*5de0*/  F2FP.F16.E5M2.UNPACK_B R72, R53.H1 ;  /* 0x00000035ff48723e */ /* 0x000fe200030004ff */
[----:B------:R-:W-:Y:S01]  /*5df0*/  HADD2.F32 R53, -RZ, R56.H0_H0 ;  /* 0x20000038ff357230 */ /* 0x000fe20000004100 */
[-C--:B------:R-:W-:Y:S01]  /*5e00*/  F2FP.F16.E5M2.UNPACK_B R74, R54.reuse ;  /* 0x00000036ff4a723e */ /* 0x080fe200020004ff */
[----:B------:R-:W-:Y:S01]  /*5e10*/  HADD2.F32 R69, -RZ, R70.H0_H0 ;  /* 0x20000046ff457230 */ /* 0x000fe20000004100 */
[----:B------:R-:W-:Y:S01]  /*5e20*/  F2FP.F16.E5M2.UNPACK_B R76, R54.H1 ;  /* 0x00000036ff4c723e */ /* 0x000fe200030004ff */
[----:B------:R-:W-:Y:S01]  /*5e30*/  HADD2.F32 R54, -RZ, R56.H1_H1 ;  /* 0x30000038ff367230 */ /* 0x000fe20000004100 */
[----:B------:R-:W-:Y:S01]  /*5e40*/  F2FP.F16.E5M2.UNPACK_B R60, R58.H1 ;  /* 0x0000003aff3c723e */ /* 0x000fe200030004ff */
[----:B------:R-:W-:Y:S01]  /*5e50*/  UIADD3 UR5, UPT, UPT, UR5, 0x130, URZ ;  /* 0x0000013005057890 */ /* 0x000fe2000fffe0ff */
[----:B------:R-:W-:Y:S01]  /*5e60*/  HADD2.F32 R58, -RZ, R61.H1_H1 ;  /* 0x3000003dff3a7230 */ /* 0x000fe20000004100 */
[----:B------:R-:W-:Y:S01]  /*5e70*/  F2FP.F16.E5M2.UNPACK_B R77, R55 ;  /* 0x00000037ff4d723e */ /* 0x000fe200020004ff */
[----:B------:R-:W-:Y:S01]  /*5e80*/  HADD2.F32 R70, -RZ, R70.H1_H1 ;  /* 0x30000046ff467230 */ /* 0x000fe20000004100 */
[----:B------:R-:W-:Y:S01]  /*5e90*/  UPRMT UR5, UR37, 0x654, UR5 ;  /* 0x0000065425057896 */ /* 0x000fe20008000005 */
[--C-:B------:R-:W-:Y:S01]  /*5ea0*/  HADD2.F32 R73, -RZ, R74.reuse.H0_H0 ;  /* 0x2000004aff497230 */ /* 0x100fe20000004100 */
[----:B------:R-:W-:Y:S01]  /*5eb0*/  F2FP.F16.E5M2.UNPACK_B R62, R59 ;  /* 0x0000003bff3e723e */ /* 0x000fe200020004ff */
[----:B------:R-:W-:Y:S01]  /*5ec0*/  HADD2.F32 R74, -RZ, R74.H1_H1 ;  /* 0x3000004aff4a7230 */ /* 0x000fe20000004100 */
[----:B------:R-:W-:Y:S01]  /*5ed0*/  F2FP.F16.E5M2.UNPACK_B R78, R55.H1 ;  /* 0x00000037ff4e723e */ /* 0x000fe200030004ff */
[C---:B---3--:R-:W-:Y:S01]  /*5ee0*/  FMUL R4, R47.reuse, R4 ;  /* 0x000000042f047220 */ /* 0x048fe20000400000 */
[C---:B------:R-:W-:Y:S01]  /*5ef0*/  FMUL R5, R47.reuse, R5 ;  /* 0x000000052f057220 */ /* 0x040fe20000400000 */
[C---:B------:R-:W-:Y:S01]  /*5f00*/  FMUL R8, R47.reuse, R8 ;  /* 0x000000082f087220 */ /* 0x040fe20000400000 */
[----:B------:R-:W-:Y:S01]  /*5f10*/  FMUL R9, R47, R9 ;  /* 0x000000092f097220 */ /* 0x000fe20000400000 */
[----:B------:R-:W-:Y:S01]  /*5f20*/  SYNCS.ARRIVE.TRANS64.RED.A1T0 RZ, [UR5], RZ ;  /* 0x000000ffffff79a7 */ /* 0x000fe20008100405 */
[C---:B------:R-:W-:Y:S01]  /*5f30*/  FFMA R4, R49.reuse, R48, R4 ;  /* 0x0000003031047223 */ /* 0x040fe20000000004 */
[----:B------:R-:W-:Y:S01]  /*5f40*/  FFMA R5, R49, R50, R5 ;  /* 0x0000003231057223 */ /* 0x000fe20000000005 */
[C---:B------:R-:W-:Y:S01]  /*5f50*/  FMUL R12, R47.reuse, R12 ;  /* 0x0000000c2f0c7220 */ /* 0x040fe20000400000 */
        /* <DEDUP_REMOVED lines=9> */
[----:B------:R-:W-:Y:S02]  /*5ff0*/  HADD2.F32 R48, -RZ, R77.H1_H1 ;  /* 0x3000004dff307230 */ /* 0x000fe40000004100 */
[C---:B------:R-:W-:Y:S01]  /*6000*/  FMUL R28, R47.reuse, R32 ;  /* 0x000000202f1c7220 */ /* 0x040fe20000400000 */
[C---:B------:R-:W-:Y:S01]  /*6010*/  FMUL R29, R47.reuse, R33 ;  /* 0x000000212f1d7220 */ /* 0x040fe20000400000 */
[C---:B------:R-:W-:Y:S01]  /*6020*/  FMUL R6, R47.reuse, R6 ;  /* 0x000000062f067220 */ /* 0x040fe20000400000 */
[C---:B------:R-:W-:Y:S01]  /*6030*/  FMUL R7, R47.reuse, R7 ;  /* 0x000000072f077220 */ /* 0x040fe20000400000 */
[--C-:B------:R-:W-:Y:S02]  /*6040*/  HADD2.F32 R55, -RZ, R57.reuse.H0_H0 ;  /* 0x20000039ff377230 */ /* 0x100fe40000004100 */
[----:B------:R-:W-:Y:S01]  /*6050*/  FMUL R10, R47, R10 ;  /* 0x0000000a2f0a7220 */ /* 0x000fe20000400000 */
[C---:B------:R-:W-:Y:S01]  /*6060*/  FFMA R6, R49.reuse, R51, R6 ;  /* 0x0000003331067223 */ /* 0x040fe20000000006 */
[----:B------:R-:W-:Y:S02]  /*6070*/  HADD2.F32 R56, -RZ, R57.H1_H1 ;  /* 0x30000039ff387230 */ /* 0x000fe40000004100 */
[C---:B------:R-:W-:Y:S01]  /*6080*/  FFMA R7, R49.reuse, R52, R7 ;  /* 0x0000003431077223 */ /* 0x040fe20000000007 */
[C---:B------:R-:W-:Y:S01]  /*6090*/  FFMA R8, R49.reuse, R53, R8 ;  /* 0x0000003531087223 */ /* 0x040fe20000000008 */
[C---:B------:R-:W-:Y:S01]  /*60a0*/  FFMA R9, R49.reuse, R54, R9 ;  /* 0x0000003631097223 */ /* 0x040fe20000000009 */
[----:B------:R-:W-:Y:S02]  /*60b0*/  HADD2.F32 R57, -RZ, R61.H0_H0 ;  /* 0x2000003dff397230 */ /* 0x000fe40000004100 */
[----:B------:R-:W-:Y:S01]  /*60c0*/  FFMA R10, R49, R55, R10 ;  /* 0x00000037310a7223 */ /* 0x000fe2000000000a */
[----:B------:R-:W-:Y:S01]  /*60d0*/  F2FP.SATFINITE.E5M2.F32.PACK_AB_MERGE_C R92, R7, R6, RZ ;  /* 0x00000006075c723e */ /* 0x000fe200048060ff */
[----:B------:R-:W-:Y:S02]  /*60e0*/  HADD2.F32 R61, -RZ, R62.H0_H0 ;  /* 0x2000003eff3d7230 */ /* 0x000fe40000004100 */
[----:B------:R-:W-:Y:S01]  /*60f0*/  FMUL R11, R47, R11 ;  /* 0x0000000b2f0b7220 */ /* 0x000fe20000400000 */
[----:B------:R-:W-:Y:S01]  /*6100*/  F2FP.F16.E5M2.UNPACK_B R64, R59.H1 ;  /* 0x0000003bff40723e */ /* 0x000fe200030004ff */
[----:B------:R-:W-:Y:S01]  /*6110*/  HADD2.F32 R59, -RZ, R60.H0_H0 ;  /* 0x2000003cff3b7230 */ /* 0x000fe20000004100 */
[----:B------:R-:W-:Y:S01]  /*6120*/  F2FP.SATFINITE.E5M2.F32.PACK_AB_MERGE_C R92, R5, R4, R92 ;  /* 0x00000004055c723e */ /* 0x000fe2000480605c */
[C---:B------:R-:W-:Y:S01]  /*6130*/  FFMA R11, R49.reuse, R56, R11 ;  /* 0x00000038310b7223 */ /* 0x040fe2000000000b */
[C---:B------:R-:W-:Y:S01]  /*6140*/  FFMA R12, R49.reuse, R57, R12 ;  /* 0x00000039310c7223 */ /* 0x040fe2000000000c */
[----:B------:R-:W-:Y:S01]  /*6150*/  FFMA R13, R49, R58, R13 ;  /* 0x0000003a310d7223 */ /* 0x000fe2000000000d */
[----:B------:R-:W-:Y:S02]  /*6160*/  HADD2.F32 R62, -RZ, R62.H1_H1 ;  /* 0x3000003eff3e7230 */ /* 0x000fe40000004100 */
[----:B------:R-:W-:Y:S01]  /*6170*/  FMUL R14, R47, R14 ;  /* 0x0000000e2f0e7220 */ /* 0x000fe20000400000 */
[----:B------:R-:W-:Y:S01]  /*6180*/  HADD2.F32 R60, -RZ, R60.H1_H1 ;  /* 0x3000003cff3c7230 */ /* 0x000fe20000004100 */
[----:B------:R-:W-:Y:S01]  /*6190*/  F2FP.SATFINITE.E5M2.F32.PACK_AB_MERGE_C R93, R11, R10, RZ ;  /* 0x0000000a0b5d723e */ /* 0x000fe200048060ff */
[----:B------:R-:W-:Y:S02]  /*61a0*/  HADD2.F32 R51, -RZ, R77.H0_H0 ;  /* 0x2000004dff337230 */ /* 0x000fe40000004100 */
[----:B------:R-:W-:Y:S01]  /*61b0*/  FFMA R14, R49, R59, R14 ;  /* 0x0000003b310e7223 */ /* 0x000fe2000000000e */
[----:B------:R-:W-:Y:S01]  /*61c0*/  FMUL R15, R47, R15 ;  /* 0x0000000f2f0f7220 */ /* 0x000fe20000400000 */
[--C-:B------:R-:W-:Y:S01]  /*61d0*/  HADD2.F32 R63, -RZ, R64.reuse.H0_H0 ;  /* 0x20000040ff3f7230 */ /* 0x100fe20000004100 */
[----:B------:R-:W-:Y:S01]  /*61e0*/  F2FP.SATFINITE.E5M2.F32.PACK_AB_MERGE_C R93, R9, R8, R93 ;  /* 0x00000008095d723e */ /* 0x000fe2000480605d */
[----:B------:R-:W-:Y:S02]  /*61f0*/  HADD2.F32 R64, -RZ, R64.H1_H1 ;  /* 0x30000040ff407230 */ /* 0x000fe40000004100 */
[C---:B------:R-:W-:Y:S01]  /*6200*/  FFMA R15, R49.reuse, R60, R15 ;  /* 0x0000003c310f7223 */ /* 0x040fe2000000000f */
[C---:B------:R-:W-:Y:S01]  /*6210*/  FFMA R16, R49.reuse, R61, R16 ;  /* 0x0000003d31107223 */ /* 0x040fe20000000010 */
[----:B------:R-:W-:Y:S01]  /*6220*/  FFMA R17, R49, R62, R17 ;  /* 0x0000003e31117223 */ /* 0x000fe20000000011 */
[C---:B------:R-:W-:Y:S01]  /*6230*/  FMUL R18, R47.reuse, R18 ;  /* 0x000000122f127220 */ /* 0x040fe20000400000 */
[C---:B------:R-:W-:Y:S01]  /*6240*/  FMUL R19, R47.reuse, R19 ;  /* 0x000000132f137220 */ /* 0x040fe20000400000 */
[--C-:B------:R-:W-:Y:S02]  /*6250*/  HADD2.F32 R66, -RZ, R68.reuse.H0_H0 ;  /* 0x20000044ff427230 */ /* 0x100fe40000004100 */
[----:B------:R-:W-:Y:S01]  /*6260*/  FMUL R3, R47, R22 ;  /* 0x000000162f037220 */ /* 0x000fe20000400000 */
[C---:B------:R-:W-:Y:S01]  /*6270*/  FFMA R18, R49.reuse, R63, R18 ;  /* 0x0000003f31127223 */ /* 0x040fe20000000012 */
[----:B------:R-:W-:Y:S02]  /*6280*/  HADD2.F32 R68, -RZ, R68.H1_H1 ;  /* 0x30000044ff447230 */ /* 0x000fe40000004100 */
[----:B------:R-:W-:Y:S01]  /*6290*/  FFMA R19, R49, R64, R19 ;  /* 0x0000004031137223 */ /* 0x000fe20000000013 */
[----:B------:R-:W-:Y:S01]  /*62a0*/  FMUL R23, R47, R23 ;  /* 0x000000172f177220 */ /* 0x000fe20000400000 */
[C---:B------:R-:W-:Y:S01]  /*62b0*/  FFMA R0, R49.reuse, R65, R0 ;  /* 0x0000004131007223 */ /* 0x040fe20000000000 */
[C---:B------:R-:W-:Y:S01]  /*62c0*/  FFMA R2, R49.reuse, R67, R2 ;  /* 0x0000004331027223 */ /* 0x040fe20000000002 */
[--C-:B------:R-:W-:Y:S02]  /*62d0*/  HADD2.F32 R71, -RZ, R72.reuse.H0_H0 ;  /* 0x20000048ff477230 */ /* 0x100fe40000004100 */
[----:B------:R-:W-:Y:S01]  /*62e0*/  FFMA R3, R49, R66, R3 ;  /* 0x0000004231037223 */ /* 0x000fe20000000003 */
[----:B------:R-:W-:Y:S02]  /*62f0*/  HADD2.F32 R72, -RZ, R72.H1_H1 ;  /* 0x30000048ff487230 */ /* 0x000fe40000004100 */
[----:B------:R-:W-:Y:S01]  /*6300*/  FMUL R22, R47, R26 ;  /* 0x0000001a2f167220 */ /* 0x000fe20000400000 */
        /* <DEDUP_REMOVED lines=18> */
[----:B------:R-:W-:Y:S01]  /*6430*/  F2FP.SATFINITE.E5M2.F32.PACK_AB_MERGE_C R94, R15, R14, RZ ;  /* 0x0000000e0f5e723e */ /* 0x000fe200048060ff */
[----:B------:R-:W-:Y:S01]  /*6440*/  FFMA R28, R49, R51, R28 ;  /* 0x00000033311c7223 */ /* 0x000fe2000000001c */
[----:B------:R-:W-:Y:S01]  /*6450*/  F2FP.SATFINITE.E5M2.F32.PACK_AB_MERGE_C R95, R19, R18, RZ ;  /* 0x00000012135f723e */ /* 0x000fe200048060ff */
[C---:B------:R-:W-:Y:S01]  /*6460*/  FFMA R29, R49.reuse, R48, R29 ;  /* 0x00000030311d7223 */ /* 0x040fe2000000001d */
[C---:B------:R-:W-:Y:S01]  /*6470*/  FFMA R30, R49.reuse, R77, R30 ;  /* 0x0000004d311e7223 */ /* 0x040fe2000000001e */
[----:B------:R-:W-:Y:S01]  /*6480*/  FFMA R35, R49, R50, R35 ;  /* 0x0000003231237223 */ /* 0x000fe20000000023 */
[----:B------:R-:W-:Y:S02]  /*6490*/  F2FP.SATFINITE.E5M2.F32.PACK_AB_MERGE_C R94, R13, R12, R94 ;  /* 0x0000000c0d5e723e */ /* 0x000fe4000480605e */
[----:B------:R-:W-:Y:S02]  /*64a0*/  F2FP.SATFINITE.E5M2.F32.PACK_AB_MERGE_C R95, R17, R16, R95 ;  /* 0x00000010115f723e */ /* 0x000fe4000480605f */
[----:B------:R-:W-:Y:S02]  /*64b0*/  F2FP.SATFINITE.E5M2.F32.PACK_AB_MERGE_C R113, R23, R3, RZ ;  /* 0x000000031771723e */ /* 0x000fe400048060ff */
[----:B------:R-:W-:Y:S01]  /*64c0*/  F2FP.SATFINITE.E5M2.F32.PACK_AB_MERGE_C R114, R27, R22, RZ ;  /* 0x000000161b72723e */ /* 0x000fe200048060ff */
[----:B------:R1:W-:Y:S01]  /*64d0*/  STS.128 [R103+UR43+0x1200], R92 ;  /* 0x0012005c67007988 */ /* 0x0003e20008000c2b */
[----:B------:R-:W-:Y:S02]  /*64e0*/  F2FP.SATFINITE.E5M2.F32.PACK_AB_MERGE_C R116, R31, R26, RZ ;  /* 0x0000001a1f74723e */ /* 0x000fe400048060ff */
[----:B------:R-:W-:Y:S02]  /*64f0*/  F2FP.SATFINITE.E5M2.F32.PACK_AB_MERGE_C R117, R35, R30, RZ ;  /* 0x0000001e2375723e */ /* 0x000fe400048060ff */
[----:B------:R-:W-:Y:S02]  /*6500*/  F2FP.SATFINITE.E5M2.F32.PACK_AB_MERGE_C R112, R2, R0, R113 ;  /* 0x000000000270723e */ /* 0x000fe40004806071 */
[----:B------:R-:W-:Y:S02]  /*6510*/  F2FP.SATFINITE.E5M2.F32.PACK_AB_MERGE_C R113, R21, R20, R114 ;  /* 0x000000141571723e */ /* 0x000fe40004806072 */
[----:B------:R-:W-:Y:S02]  /*6520*/  F2FP.SATFINITE.E5M2.F32.PACK_AB_MERGE_C R114, R25, R24, R116 ;  /* 0x000000181972723e */ /* 0x000fe40004806074 */
[----:B------:R-:W-:Y:S02]  /*6530*/  F2FP.SATFINITE.E5M2.F32.PACK_AB_MERGE_C R115, R29, R28, R117 ;  /* 0x0000001c1d73723e */ /* 0x000fe40004806075 */
[----:B------:R-:W-:Y:S03]  /*6540*/  IADD3 R116, PT, PT, R44, 0x1, RZ ;  /* 0x000000012c747810 */ /* 0x000fe60007ffe0ff */
[----:B------:R1:W-:Y:S01]  /*6550*/  STS.128 [R102+0x1010], R112 ;  /* 0x0010107066007388 */ /* 0x0003e20000000c00 */
[----:B------:R-:W-:Y:S01]  /*6560*/  @!PT LDS RZ, [RZ] ;  /* 0x00000000fffff984 */ /* 0x000fe20000000800 */
[----:B------:R-:W-:Y:S01]  /*6570*/  @!PT LDS RZ, [RZ] ;  /* 0x00000000fffff984 */ /* 0x000fe20000000800 */
[----:B------:R-:W-:Y:S01]  /*6580*/  @!PT LDS RZ, [RZ] ;  /* 0x00000000fffff984 */ /* 0x000fe20000000800 */
[----:B------:R-:W-:Y:S01]  /*6590*/  @!PT LDS RZ, [RZ] ;  /* 0x00000000fffff984 */ /* 0x000fe20000000800 */
[----:B------:R3:W-:Y:S07]  /*65a0*/  MEMBAR.ALL.CTA ;  /* 0x0000000000007992 */ /* 0x0007ee0000008000 */
[----:B---3--:R-:W3:Y:S02]  /*65b0*/  FENCE.VIEW.ASYNC.S ;  /* 0x00000000000073c6 */ /* 0x008ee40000000000 */
[----:B---3--:R-:W-:Y:S06]  /*65c0*/  BAR.SYNC.DEFER_BLOCKING 0x1, 0x80 ;  /* 0x0042000000007b1d */ /* 0x008fec0000010000 */
[----:B------:R-:W-:Y:S05]  /*65d0*/  @P0 BRA `(.L_x_103) ;  /* 0x0000000000340947 */ /* 0x000fea0003800000 */
[----:B------:R-:W-:Y:S01]  /*65e0*/  UIADD3 UR12, UPT, UPT, UR43, 0x1200, URZ ;  /* 0x000012002b0c7890 */ /* 0x000fe2000fffe0ff */
[----:B------:R-:W-:Y:S01]  /*65f0*/  R2UR UR9, R91 ;  /* 0x000000005b0972ca */ /* 0x000fe200000e0000 */
[----:B------:R-:W-:Y:S01]  /*6600*/  UIADD3 UR10, UP0, UPT, UR46, 0x680, URZ ;  /* 0x000006802e0a7890 */ /* 0x000fe2000ff1e0ff */
[----:B------:R-:W-:Y:S01]  /*6610*/  R2UR UR8, R97 ;  /* 0x00000000610872ca */ /* 0x000fe200000e0000 */
[----:B------:R-:W-:Y:S02]  /*6620*/  UMOV UR7, UR36 ;  /* 0x0000002400077c82 */ /* 0x000fe40008000000 */
[----:B------:R-:W-:Y:S01]  /*6630*/  IMAD.U32 R109, RZ, RZ, UR12 ;  /* 0x0000000cff6d7e24 */ /* 0x000fe2000f8e00ff */
[----:B------:R-:W-:Y:S04]  /*6640*/  UIADD3.X UR11, UPT, UPT, URZ, UR47, URZ, UP0, !UPT ;  /* 0x0000002fff0b7290 */ /* 0x000fe800087fe4ff */
[----:B------:R-:W-:Y:S03]  /*6650*/  R2UR UR4, R109 ;  /* 0x000000006d0472ca */ /* 0x000fe600000e0000 */
[----:B------:R-:W-:Y:S02]  /*6660*/  USHF.L.U32 UR5, UR9, 0x6, URZ ;  /* 0x0000000609057899 */ /* 0x000fe400080006ff */
[----:B------:R-:W-:Y:S09]  /*6670*/  USHF.L.U32 UR6, UR8, 0x6, URZ ;  /* 0x0000000608067899 */ /* 0x000ff200080006ff */
[----:B------:R3:W-:Y:S01]  /*6680*/  UTMASTG.3D [UR4], [UR10] ;  /* 0x000000040a0073b5 */ /* 0x0007e20008010000 */
[----:B------:R0:W-:Y:S01]  /*6690*/  UTMACMDFLUSH ;  /* 0x00000000000079b7 */ /* 0x0001e20000000000 */
[----:B---3--:R-:W-:Y:S04]  /*66a0*/  DEPBAR.LE SB0, 0x0 ;  /* 0x000080000000791a */ /* 0x008fe80000000000 */
.L_x_103:
[----:B------:R-:W-:Y:S05]  /*66b0*/  BSYNC.RECONVERGENT B0 ;  /* 0x0000000000007941 */ /* 0x000fea0003800200 */
.L_x_102:
[----:B------:R-:W-:Y:S01]  /*66c0*/  BAR.SYNC.DEFER_BLOCKING 0x1, 0x80 ;  /* 0x0042000000007b1d */ /* 0x000fe20000010000 */
[----:B------:R-:W-:Y:S01]  /*66d0*/  ISETP.NE.AND P2, PT, R110, RZ, PT ;  /* 0x000000ff6e00720c */ /* 0x000fe20003f45270 */
[----:B------:R-:W-:Y:S01]  /*66e0*/  IMAD.IADD R91, R43, 0x1, R79 ;  /* 0x000000012b5b7824 */ /* 0x000fe200078e024f */
[----:B------:R-:W-:Y:S01]  /*66f0*/  ISETP.NE.AND P0, PT, R111, 0x2, PT ;  /* 0x000000026f00780c */ /* 0x000fe20003f05270 */
[----:B------:R-:W-:Y:S01]  /*6700*/  IMAD.IADD R97, R45, 0x1, R90 ;  /* 0x000000012d617824 */ /* 0x000fe200078e025a */
[----:B------:R-:W-:Y:S02]  /*6710*/  ISETP.NE.AND P1, PT, R116, 0x4, PT ;  /* 0x000000047400780c */ /* 0x000fe40003f25270 */
[----:B------:R-:W-:Y:S02]  /*6720*/  SEL R0, RZ, 0x1, P0 ;  /* 0x00000001ff007807 */ /* 0x000fe40000000000 */
[----:B------:R-:W-:Y:S02]  /*6730*/  SEL R3, RZ, 0x1, P1 ;  /* 0x00000001ff037807 */ /* 0x000fe40000800000 */
[----:B------:R-:W-:Y:S02]  /*6740*/  LOP3.LUT R107, R107, R0, RZ, 0x3c, !PT ;  /* 0x000000006b6b7212 */ /* 0x000fe400078e3cff */
[----:B------:R-:W-:Y:S02]  /*6750*/  LOP3.LUT R108, R108, R3, RZ, 0x3c, !PT ;  /* 0x000000036c6c7212 */ /* 0x000fe400078e3cff */
[----:B------:R-:W-:Y:S02]  /*6760*/  @P2 R2UR UR36, R105 ;  /* 0x00000000692422ca */ /* 0x000fe400000e0000 */
[----:B------:R-:W-:Y:S02]  /*6770*/  SEL R111, R111, RZ, P0 ;  /* 0x000000ff6f6f7207 */ /* 0x000fe40000000000 */
[----:B------:R-:W-:Y:S01]  /*6780*/  SEL R44, R116, RZ, P1 ;  /* 0x000000ff742c7207 */ /* 0x000fe20000800000 */
[----:B------:R-:W-:Y:S10]  /*6790*/  @P2 BRA `(.L_x_104) ;  /* 0xffffffe400842947 */ /* 0x000ff4000383ffff */
[----:B------:R-:W-:Y:S05]  /*67a0*/  EXIT ;  /* 0x000000000000794d */ /* 0x000fea0003800000 */
.L_x_20:
[----:B--2---:R2:W1:Y:S02]  /*67b0*/  SYNCS.PHASECHK.TRANS64.TRYWAIT P0, [R3+URZ+0x160], R2 ;  /* 0x00016002030075a7 */ /* 0x00446400080011ff */
[----:B-1----:R-:W-:Y:S05]  /*67c0*/  @!P0 NANOSLEEP.SYNCS 0x989680 ;  /* 0x009896800000895d */ /* 0x002fea0003900000 */
[----:B------:R-:W1:Y:S02]  /*67d0*/  @!P0 SYNCS.PHASECHK.TRANS64 P0, [R3+URZ+0x160], R2 ;  /* 0x00016002030085a7 */ /* 0x000e6400080010ff */
[----:B-1----:R-:W-:Y:S05]  /*67e0*/  @!P0 BRA `(.L_x_20) ;  /* 0xfffffffc00f08947 */ /* 0x002fea000383ffff */
[----:B------:R-:W-:Y:S05]  /*67f0*/  BRA `(.L_x_105) ;  /* 0xffffffac00b47947 */ /* 0x000fea000383ffff */
.L_x_23:
[----:B-1----:R-:W-:-:S07]  /*6800*/  MOV R2, UR33 ;  /* 0x0000002100027c02 */ /* 0x002fce0008000f00 */
.L_x_106:
[----:B-1----:R1:W2:Y:S02]  /*6810*/  SYNCS.PHASECHK.TRANS64.TRYWAIT P0, [R2+URZ+0x68], R5 ;  /* 0x00006805020075a7 */ /* 0x0022a400080011ff */
[----:B--2---:R-:W-:Y:S05]  /*6820*/  @!P0 NANOSLEEP.SYNCS 0x989680 ;  /* 0x009896800000895d */ /* 0x004fea0003900000 */
[----:B------:R-:W2:Y:S02]  /*6830*/  @!P0 SYNCS.PHASECHK.TRANS64 P0, [R2+URZ+0x68], R5 ;  /* 0x00006805020085a7 */ /* 0x000ea400080010ff */
[----:B--2---:R-:W-:Y:S05]  /*6840*/  @!P0 BRA `(.L_x_106) ;  /* 0xfffffffc00f08947 */ /* 0x004fea000383ffff */
[----:B------:R-:W-:Y:S05]  /*6850*/  BRA `(.L_x_22) ;  /* 0xffffffb000047947 */ /* 0x000fea000383ffff */
.L_x_29:
[----:B-1----:R-:W-:-:S07]  /*6860*/  MOV R2, UR17 ;  /* 0x0000001100027c02 */ /* 0x002fce0008000f00 */
.L_x_107:
[----:B-1----:R1:W2:Y:S02]  /*6870*/  SYNCS.PHASECHK.TRANS64.TRYWAIT P0, [R2+URZ+0x68], R5 ;  /* 0x00006805020075a7 */ /* 0x0022a400080011ff */
[----:B--2---:R-:W-:Y:S05]  /*6880*/  @!P0 NANOSLEEP.SYNCS 0x989680 ;  /* 0x009896800000895d */ /* 0x004fea0003900000 */
[----:B------:R-:W2:Y:S02]  /*6890*/  @!P0 SYNCS.PHASECHK.TRANS64 P0, [R2+URZ+0x68], R5 ;  /* 0x00006805020085a7 */ /* 0x000ea400080010ff */
[----:B--2---:R-:W-:Y:S05]  /*68a0*/  @!P0 BRA `(.L_x_107) ;  /* 0xfffffffc00f08947 */ /* 0x004fea000383ffff */
[----:B------:R-:W-:Y:S05]  /*68b0*/  BRA `(.L_x_28) ;  /* 0xffffffb000a87947 */ /* 0x000fea000383ffff */
.L_x_33:
[----:B-1----:R1:W2:Y:S02]  /*68c0*/  SYNCS.PHASECHK.TRANS64.TRYWAIT P0, [R2+URZ+0xf0], R3 ;  /* 0x0000f003020075a7 */ /* 0x0022a400080011ff */
[----:B--2---:R-:W-:Y:S05]  /*68d0*/  @!P0 NANOSLEEP.SYNCS 0x989680 ;  /* 0x009896800000895d */ /* 0x004fea0003900000 */
[----:B------:R-:W2:Y:S02]  /*68e0*/  @!P0 SYNCS.PHASECHK.TRANS64 P0, [R2+URZ+0xf0], R3 ;  /* 0x0000f003020085a7 */ /* 0x000ea400080010ff */
[----:B--2---:R-:W-:Y:S05]  /*68f0*/  @!P0 BRA `(.L_x_33) ;  /* 0xfffffffc00f08947 */ /* 0x004fea000383ffff */
[----:B------:R-:W-:Y:S05]  /*6900*/  BRA `(.L_x_108) ;  /* 0xffffffb400347947 */ /* 0x000fea000383ffff */
.L_x_37:
[----:B----4-:R-:W-:-:S07]  /*6910*/  MOV R0, UR5 ;  /* 0x0000000500007c02 */ /* 0x010fce0008000f00 */
.L_x_109:
[----:B-1----:R1:W2:Y:S02]  /*6920*/  SYNCS.PHASECHK.TRANS64.TRYWAIT P0, [R0+URZ], R3 ;  /* 0x00000003000075a7 */ /* 0x0022a400080011ff */
[----:B--2---:R-:W-:Y:S05]  /*6930*/  @!P0 NANOSLEEP.SYNCS 0x989680 ;  /* 0x009896800000895d */ /* 0x004fea0003900000 */
[----:B------:R-:W2:Y:S02]  /*6940*/  @!P0 SYNCS.PHASECHK.TRANS64 P0, [R0+URZ], R3 ;  /* 0x00000003000085a7 */ /* 0x000ea400080010ff */
[----:B--2---:R-:W-:Y:S05]  /*6950*/  @!P0 BRA `(.L_x_109) ;  /* 0xfffffffc00f08947 */ /* 0x004fea000383ffff */
[----:B------:R-:W-:Y:S05]  /*6960*/  BRA `(.L_x_110) ;  /* 0xffffffb800a47947 */ /* 0x000fea000383ffff */
.L_x_38:
[----:B----4-:R-:W-:-:S07]  /*6970*/  MOV R0, UR5 ;  /* 0x0000000500007c02 */ /* 0x010fce0008000f00 */
.L_x_111:
[----:B-1----:R1:W2:Y:S02]  /*6980*/  SYNCS.PHASECHK.TRANS64.TRYWAIT P0, [R0+URZ], R3 ;  /* 0x00000003000075a7 */ /* 0x0022a400080011ff */
[----:B--2---:R-:W-:Y:S05]  /*6990*/  @!P0 NANOSLEEP.SYNCS 0x989680 ;  /* 0x009896800000895d */ /* 0x004fea0003900000 */
[----:B------:R-:W2:Y:S02]  /*69a0*/  @!P0 SYNCS.PHASECHK.TRANS64 P0, [R0+URZ], R3 ;  /* 0x00000003000085a7 */ /* 0x000ea400080010ff */
[----:B--2---:R-:W-:Y:S05]  /*69b0*/  @!P0 BRA `(.L_x_111) ;  /* 0xfffffffc00f08947 */ /* 0x004fea000383ffff */
[----:B------:R-:W-:Y:S05]  /*69c0*/  BRA `(.L_x_112) ;  /* 0xffffffb800b07947 */ /* 0x000fea000383ffff */
.L_x_39:
[----:B----4-:R-:W-:-:S07]  /*69d0*/  MOV R0, UR5 ;  /* 0x0000000500007c02 */ /* 0x010fce0008000f00 */
.L_x_113:
[----:B-1----:R1:W2:Y:S02]  /*69e0*/  SYNCS.PHASECHK.TRANS64.TRYWAIT P0, [R0+URZ], R3 ;  /* 0x00000003000075a7 */ /* 0x0022a400080011ff */
[----:B--2---:R-:W-:Y:S05]  /*69f0*/  @!P0 NANOSLEEP.SYNCS 0x989680 ;  /* 0x009896800000895d */ /* 0x004fea0003900000 */
[----:B------:R-:W2:Y:S02]  /*6a00*/  @!P0 SYNCS.PHASECHK.TRANS64 P0, [R0+URZ], R3 ;  /* 0x00000003000085a7 */ /* 0x000ea400080010ff */
[----:B--2---:R-:W-:Y:S05]  /*6a10*/  @!P0 BRA `(.L_x_113) ;  /* 0xfffffffc00f08947 */ /* 0x004fea000383ffff */
[----:B------:R-:W-:Y:S05]  /*6a20*/  BRA `(.L_x_114) ;  /* 0xffffffb800bc7947 */ /* 0x000fea000383ffff */
.L_x_40:
[----:B----4-:R-:W-:-:S07]  /*6a30*/  MOV R0, UR5 ;  /* 0x0000000500007c02 */ /* 0x010fce0008000f00 */
.L_x_115:
[----:B-1----:R1:W2:Y:S02]  /*6a40*/  SYNCS.PHASECHK.TRANS64.TRYWAIT P0, [R0+URZ], R3 ;  /* 0x00000003000075a7 */ /* 0x0022a400080011ff */
[----:B--2---:R-:W-:Y:S05]  /*6a50*/  @!P0 NANOSLEEP.SYNCS 0x989680 ;  /* 0x009896800000895d */ /* 0x004fea0003900000 */
[----:B------:R-:W2:Y:S02]  /*6a60*/  @!P0 SYNCS.PHASECHK.TRANS64 P0, [R0+URZ], R3 ;  /* 0x00000003000085a7 */ /* 0x000ea400080010ff */
[----:B--2---:R-:W-:Y:S05]  /*6a70*/  @!P0 BRA `(.L_x_115) ;  /* 0xfffffffc00f08947 */ /* 0x004fea000383ffff */
[----:B------:R-:W-:Y:S05]  /*6a80*/  BRA `(.L_x_116) ;  /* 0xffffffb800c87947 */ /* 0x000fea000383ffff */
.L_x_41:
[----:B----4-:R-:W-:-:S07]  /*6a90*/  MOV R0, UR5 ;  /* 0x0000000500007c02 */ /* 0x010fce0008000f00 */
.L_x_117:
[----:B-1----:R1:W2:Y:S02]  /*6aa0*/  SYNCS.PHASECHK.TRANS64.TRYWAIT P0, [R0+URZ], R3 ;  /* 0x00000003000075a7 */ /* 0x0022a400080011ff */
[----:B--2---:R-:W-:Y:S05]  /*6ab0*/  @!P0 NANOSLEEP.SYNCS 0x989680 ;  /* 0x009896800000895d */ /* 0x004fea0003900000 */
[----:B------:R-:W2:Y:S02]  /*6ac0*/  @!P0 SYNCS.PHASECHK.TRANS64 P0, [R0+URZ], R3 ;  /* 0x00000003000085a7 */ /* 0x000ea400080010ff */
[----:B--2---:R-:W-:Y:S05]  /*6ad0*/  @!P0 BRA `(.L_x_117) ;  /* 0xfffffffc00f08947 */ /* 0x004fea000383ffff */
[----:B------:R-:W-:Y:S05]  /*6ae0*/  BRA `(.L_x_118) ;  /* 0xffffffb800d47947 */ /* 0x000fea000383ffff */
.L_x_42:
[----:B----4-:R-:W-:-:S07]  /*6af0*/  MOV R0, UR5 ;  /* 0x0000000500007c02 */ /* 0x010fce0008000f00 */
.L_x_119:
[----:B-1----:R1:W2:Y:S02]  /*6b00*/  SYNCS.PHASECHK.TRANS64.TRYWAIT P0, [R0+URZ], R3 ;  /* 0x00000003000075a7 */ /* 0x0022a400080011ff */
[----:B--2---:R-:W-:Y:S05]  /*6b10*/  @!P0 NANOSLEEP.SYNCS 0x989680 ;  /* 0x009896800000895d */ /* 0x004fea0003900000 */
[----:B------:R-:W2:Y:S02]  /*6b20*/  @!P0 SYNCS.PHASECHK.TRANS64 P0, [R0+URZ], R3 ;  /* 0x00000003000085a7 */ /* 0x000ea400080010ff */
[----:B--2---:R-:W-:Y:S05]  /*6b30*/  @!P0 BRA `(.L_x_119) ;  /* 0xfffffffc00f08947 */ /* 0x004fea000383ffff */
[----:B------:R-:W-:Y:S05]  /*6b40*/  BRA `(.L_x_120) ;  /* 0xffffffb800e07947 */ /* 0x000fea000383ffff */
.L_x_43:
[----:B----4-:R-:W-:-:S07]  /*6b50*/  MOV R0, UR5 ;  /* 0x0000000500007c02 */ /* 0x010fce0008000f00 */
.L_x_121:
[----:B-1----:R1:W2:Y:S02]  /*6b60*/  SYNCS.PHASECHK.TRANS64.TRYWAIT P0, [R0+URZ], R3 ;  /* 0x00000003000075a7 */ /* 0x0022a400080011ff */
[----:B--2---:R-:W-:Y:S05]  /*6b70*/  @!P0 NANOSLEEP.SYNCS 0x989680 ;  /* 0x009896800000895d */ /* 0x004fea0003900000 */
[----:B------:R-:W2:Y:S02]  /*6b80*/  @!P0 SYNCS.PHASECHK.TRANS64 P0, [R0+URZ], R3 ;  /* 0x00000003000085a7 */ /* 0x000ea400080010ff */
[----:B--2---:R-:W-:Y:S05]  /*6b90*/  @!P0 BRA `(.L_x_121) ;  /* 0xfffffffc00f08947 */ /* 0x004fea000383ffff */
[----:B------:R-:W-:Y:S05]  /*6ba0*/  BRA `(.L_x_122) ;  /* 0xffffffb800ec7947 */ /* 0x000fea000383ffff */
.L_x_44:
[----:B----4-:R-:W-:-:S07]  /*6bb0*/  MOV R0, UR5 ;  /* 0x0000000500007c02 */ /* 0x010fce0008000f00 */
.L_x_123:
[----:B-1----:R1:W2:Y:S02]  /*6bc0*/  SYNCS.PHASECHK.TRANS64.TRYWAIT P0, [R0+URZ], R3 ;  /* 0x00000003000075a7 */ /* 0x0022a400080011ff */
[----:B--2---:R-:W-:Y:S05]  /*6bd0*/  @!P0 NANOSLEEP.SYNCS 0x989680 ;  /* 0x009896800000895d */ /* 0x004fea0003900000 */
[----:B------:R-:W2:Y:S02]  /*6be0*/  @!P0 SYNCS.PHASECHK.TRANS64 P0, [R0+URZ], R3 ;  /* 0x00000003000085a7 */ /* 0x000ea400080010ff */
[----:B--2---:R-:W-:Y:S05]  /*6bf0*/  @!P0 BRA `(.L_x_123) ;  /* 0xfffffffc00f08947 */ /* 0x004fea000383ffff */
[----:B------:R-:W-:Y:S05]  /*6c00*/  BRA `(.L_x_124) ;  /* 0xffffffb800f87947 */ /* 0x000fea000383ffff */
.L_x_45:
[----:B----4-:R-:W-:-:S07]  /*6c10*/  MOV R0, UR5 ;  /* 0x0000000500007c02 */ /* 0x010fce0008000f00 */
.L_x_125:
[----:B-1----:R1:W2:Y:S02]  /*6c20*/  SYNCS.PHASECHK.TRANS64.TRYWAIT P0, [R0+URZ], R3 ;  /* 0x00000003000075a7 */ /* 0x0022a400080011ff */
[----:B--2---:R-:W-:Y:S05]  /*6c30*/  @!P0 NANOSLEEP.SYNCS 0x989680 ;  /* 0x009896800000895d */ /* 0x004fea0003900000 */
[----:B------:R-:W2:Y:S02]  /*6c40*/  @!P0 SYNCS.PHASECHK.TRANS64 P0, [R0+URZ], R3 ;  /* 0x00000003000085a7 */ /* 0x000ea400080010ff */
[----:B--2---:R-:W-:Y:S05]  /*6c50*/  @!P0 BRA `(.L_x_125) ;  /* 0xfffffffc00f08947 */ /* 0x004fea000383ffff */
[----:B------:R-:W-:Y:S05]  /*6c60*/  BRA `(.L_x_126) ;  /* 0xffffffbc00047947 */ /* 0x000fea000383ffff */
.L_x_46:
[----:B----4-:R-:W-:-:S07]  /*6c70*/  MOV R0, UR5 ;  /* 0x0000000500007c02 */ /* 0x010fce0008000f00 */
.L_x_127:
[----:B-1----:R1:W2:Y:S02]  /*6c80*/  SYNCS.PHASECHK.TRANS64.TRYWAIT P0, [R0+URZ], R3 ;  /* 0x00000003000075a7 */ /* 0x0022a400080011ff */
[----:B--2---:R-:W-:Y:S05]  /*6c90*/  @!P0 NANOSLEEP.SYNCS 0x989680 ;  /* 0x009896800000895d */ /* 0x004fea0003900000 */
[----:B------:R-:W2:Y:S02]  /*6ca0*/  @!P0 SYNCS.PHASECHK.TRANS64 P0, [R0+URZ], R3 ;  /* 0x00000003000085a7 */ /* 0x000ea400080010ff */
[----:B--2---:R-:W-:Y:S05]  /*6cb0*/  @!P0 BRA `(.L_x_127) ;  /* 0xfffffffc00f08947 */ /* 0x004fea000383ffff */
[----:B------:R-:W-:Y:S05]  /*6cc0*/  BRA `(.L_x_128) ;  /* 0xffffffbc00107947 */ /* 0x000fea000383ffff */
.L_x_47:
[----:B----4-:R-:W-:-:S07]  /*6cd0*/  MOV R0, UR5 ;  /* 0x0000000500007c02 */ /* 0x010fce0008000f00 */
.L_x_129:
[----:B-1----:R1:W2:Y:S02]  /*6ce0*/  SYNCS.PHASECHK.TRANS64.TRYWAIT P0, [R0+URZ], R3 ;  /* 0x00000003000075a7 */ /* 0x0022a400080011ff */
[----:B--2---:R-:W-:Y:S05]  /*6cf0*/  @!P0 NANOSLEEP.SYNCS 0x989680 ;  /* 0x009896800000895d */ /* 0x004fea0003900000 */
[----:B------:R-:W2:Y:S02]  /*6d00*/  @!P0 SYNCS.PHASECHK.TRANS64 P0, [R0+URZ], R3 ;  /* 0x00000003000085a7 */ /* 0x000ea400080010ff */
[----:B--2---:R-:W-:Y:S05]  /*6d10*/  @!P0 BRA `(.L_x_129) ;  /* 0xfffffffc00f08947 */ /* 0x004fea000383ffff */
[----:B------:R-:W-:Y:S05]  /*6d20*/  BRA `(.L_x_130) ;  /* 0xffffffbc001c7947 */ /* 0x000fea000383ffff */
.L_x_48:
[----:B----4-:R-:W-:-:S07]  /*6d30*/  MOV R0, UR5 ;  /* 0x0000000500007c02 */ /* 0x010fce0008000f00 */
.L_x_131:
[----:B-1----:R1:W2:Y:S02]  /*6d40*/  SYNCS.PHASECHK.TRANS64.TRYWAIT P0, [R0+URZ], R3 ;  /* 0x00000003000075a7 */ /* 0x0022a400080011ff */
[----:B--2---:R-:W-:Y:S05]  /*6d50*/  @!P0 NANOSLEEP.SYNCS 0x989680 ;  /* 0x009896800000895d */ /* 0x004fea0003900000 */
[----:B------:R-:W2:Y:S02]  /*6d60*/  @!P0 SYNCS.PHASECHK.TRANS64 P0, [R0+URZ], R3 ;  /* 0x00000003000085a7 */ /* 0x000ea400080010ff */
[----:B--2---:R-:W-:Y:S05]  /*6d70*/  @!P0 BRA `(.L_x_131) ;  /* 0xfffffffc00f08947 */ /* 0x004fea000383ffff */
[----:B------:R-:W-:Y:S05]  /*6d80*/  BRA `(.L_x_132) ;  /* 0xffffffbc00287947 */ /* 0x000fea000383ffff */
.L_x_51:
[----:B-1----:R1:W2:Y:S02]  /*6d90*/  SYNCS.PHASECHK.TRANS64.TRYWAIT P0, [R0+URZ+0x150], R5 ;  /* 0x00015005000075a7 */ /* 0x0022a400080011ff */
[----:B--2---:R-:W-:Y:S05]  /*6da0*/  @!P0 NANOSLEEP.SYNCS 0x989680 ;  /* 0x009896800000895d */ /* 0x004fea0003900000 */
[----:B------:R-:W2:Y:S02]  /*6db0*/  @!P0 SYNCS.PHASECHK.TRANS64 P0, [R0+URZ+0x150], R5 ;  /* 0x00015005000085a7 */ /* 0x000ea400080010ff */
[----:B--2---:R-:W-:Y:S05]  /*6dc0*/  @!P0 BRA `(.L_x_51) ;  /* 0xfffffffc00f08947 */ /* 0x004fea000383ffff */
[----:B------:R-:W-:Y:S05]  /*6dd0*/  BRA `(.L_x_133) ;  /* 0xffffffbc00847947 */ /* 0x000fea000383ffff */
.L_x_52:
[----:B------:R-:W-:-:S07]  /*6de0*/  MOV R0, UR5 ;  /* 0x0000000500007c02 */ /* 0x000fce0008000f00 */
.L_x_134:
[----:B-1----:R1:W2:Y:S02]  /*6df0*/  SYNCS.PHASECHK.TRANS64.TRYWAIT P0, [R0+URZ+0x100], R5 ;  /* 0x00010005000075a7 */ /* 0x0022a400080011ff */
[----:B--2---:R-:W-:Y:S05]  /*6e00*/  @!P0 NANOSLEEP.SYNCS 0x989680 ;  /* 0x009896800000895d */ /* 0x004fea0003900000 */
[----:B------:R-:W2:Y:S02]  /*6e10*/  @!P0 SYNCS.PHASECHK.TRANS64 P0, [R0+URZ+0x100], R5 ;  /* 0x00010005000085a7 */ /* 0x000ea400080010ff */
[----:B--2---:R-:W-:Y:S05]  /*6e20*/  @!P0 BRA `(.L_x_134) ;  /* 0xfffffffc00f08947 */ /* 0x004fea000383ffff */
[----:B------:R-:W-:Y:S05]  /*6e30*/  BRA `(.L_x_135) ;  /* 0xffffffbc00947947 */ /* 0x000fea000383ffff */
.L_x_53:
[----:B-1----:R1:W2:Y:S02]  /*6e40*/  SYNCS.PHASECHK.TRANS64.TRYWAIT P1, [R0+URZ+0xf0], R5 ;  /* 0x0000f005000075a7 */ /* 0x0022a400080211ff */
[----:B--2---:R-:W-:Y:S05]  /*6e50*/  @!P1 NANOSLEEP.SYNCS 0x989680 ;  /* 0x009896800000995d */ /* 0x004fea0003900000 */
[----:B------:R-:W2:Y:S02]  /*6e60*/  @!P1 SYNCS.PHASECHK.TRANS64 P1, [R0+URZ+0xf0], R5 ;  /* 0x0000f005000095a7 */ /* 0x000ea400080210ff */
[----:B--2---:R-:W-:Y:S05]  /*6e70*/  @!P1 BRA `(.L_x_53) ;  /* 0xfffffffc00f09947 */ /* 0x004fea000383ffff */
[----:B------:R-:W-:Y:S05]  /*6e80*/  BRA `(.L_x_136) ;  /* 0xffffffbc00c47947 */ /* 0x000fea000383ffff */
.L_x_56:
[----:B------:R-:W-:-:S07]  /*6e90*/  MOV R0, UR5 ;  /* 0x0000000500007c02 */ /* 0x000fce0008000f00 */
.L_x_137:
[----:B-1----:R1:W2:Y:S02]  /*6ea0*/  SYNCS.PHASECHK.TRANS64.TRYWAIT P0, [R0+URZ+0x100], R3 ;  /* 0x00010003000075a7 */ /* 0x0022a400080011ff */
[----:B--2---:R-:W-:Y:S05]  /*6eb0*/  @!P0 NANOSLEEP.SYNCS 0x989680 ;  /* 0x009896800000895d */ /* 0x004fea0003900000 */
[----:B------:R-:W2:Y:S02]  /*6ec0*/  @!P0 SYNCS.PHASECHK.TRANS64 P0, [R0+URZ+0x100], R3 ;  /* 0x00010003000085a7 */ /* 0x000ea400080010ff */
[----:B--2---:R-:W-:Y:S05]  /*6ed0*/  @!P0 BRA `(.L_x_137) ;  /* 0xfffffffc00f08947 */ /* 0x004fea000383ffff */
[----:B------:R-:W-:Y:S05]  /*6ee0*/  BRA `(.L_x_55) ;  /* 0xffffffc000187947 */ /* 0x000fea000383ffff */
.L_x_63:
[----:B-1----:R1:W2:Y:S02]  /*6ef0*/  SYNCS.PHASECHK.TRANS64.TRYWAIT P1, [R0+URZ+0xf0], R5 ;  /* 0x0000f005000075a7 */ /* 0x0022a400080211ff */
[----:B--2---:R-:W-:Y:S05]  /*6f00*/  @!P1 NANOSLEEP.SYNCS 0x989680 ;  /* 0x009896800000995d */ /* 0x004fea0003900000 */
[----:B------:R-:W2:Y:S02]  /*6f10*/  @!P1 SYNCS.PHASECHK.TRANS64 P1, [R0+URZ+0xf0], R5 ;  /* 0x0000f005000095a7 */ /* 0x000ea400080210ff */
[----:B--2---:R-:W-:Y:S05]  /*6f20*/  @!P1 BRA `(.L_x_63) ;  /* 0xfffffffc00f09947 */ /* 0x004fea000383ffff */
[----:B------:R-:W-:Y:S05]  /*6f30*/  BRA `(.L_x_138) ;  /* 0xffffffc400847947 */ /* 0x000fea000383ffff */
.L_x_64:
[----:B------:R-:W-:-:S07]  /*6f40*/  MOV R3, UR7 ;  /* 0x0000000700037c02 */ /* 0x000fce0008000f00 */
.L_x_139:
[----:B-1----:R1:W2:Y:S02]  /*6f50*/  SYNCS.PHASECHK.TRANS64.TRYWAIT P0, [R3+URZ+0x130], R0 ;  /* 0x00013000030075a7 */ /* 0x0022a400080011ff */
[----:B--2---:R-:W-:Y:S05]  /*6f60*/  @!P0 NANOSLEEP.SYNCS 0x989680 ;  /* 0x009896800000895d */ /* 0x004fea0003900000 */
[----:B------:R-:W2:Y:S02]  /*6f70*/  @!P0 SYNCS.PHASECHK.TRANS64 P0, [R3+URZ+0x130], R0 ;  /* 0x00013000030085a7 */ /* 0x000ea400080010ff */
[----:B--2---:R-:W-:Y:S05]  /*6f80*/  @!P0 BRA `(.L_x_139) ;  /* 0xfffffffc00f08947 */ /* 0x004fea000383ffff */
[----:B------:R-:W-:Y:S05]  /*6f90*/  BRA `(.L_x_140) ;  /* 0xffffffc400d47947 */ /* 0x000fea000383ffff */
.L_x_67:
[----:B------:R-:W-:Y:S07]  /*6fa0*/  MOV R0, UR6 ;  /* 0x0000000600007c02 */ /* 0x000fee0008000f00 */
.L_x_141:
[----:B-1----:R1:W2:Y:S02]  /*6fb0*/  SYNCS.PHASECHK.TRANS64.TRYWAIT P0, [R0+URZ], R3 ;  /* 0x00000003000075a7 */ /* 0x0022a400080011ff */
[----:B--2---:R-:W-:Y:S05]  /*6fc0*/  @!P0 NANOSLEEP.SYNCS 0x989680 ;  /* 0x009896800000895d */ /* 0x004fea0003900000 */
[----:B------:R-:W2:Y:S02]  /*6fd0*/  @!P0 SYNCS.PHASECHK.TRANS64 P0, [R0+URZ], R3 ;  /* 0x00000003000085a7 */ /* 0x000ea400080010ff */
[----:B--2---:R-:W-:Y:S05]  /*6fe0*/  @!P0 BRA `(.L_x_141) ;  /* 0xfffffffc00f08947 */ /* 0x004fea000383ffff */
[----:B------:R-:W-:Y:S05]  /*6ff0*/  BRA `(.L_x_66) ;  /* 0xffffffc400f07947 */ /* 0x000fea000383ffff */
.L_x_70:
[----:B------:R-:W-:-:S07]  /*7000*/  MOV R0, UR6 ;  /* 0x0000000600007c02 */ /* 0x000fce0008000f00 */
.L_x_142:
[----:B--2---:R2:W4:Y:S02]  /*7010*/  SYNCS.PHASECHK.TRANS64.TRYWAIT P0, [R0+URZ], R3 ;  /* 0x00000003000075a7 */ /* 0x00452400080011ff */
[----:B----4-:R-:W-:Y:S05]  /*7020*/  @!P0 NANOSLEEP.SYNCS 0x989680 ;  /* 0x009896800000895d */ /* 0x010fea0003900000 */
[----:B------:R-:W4:Y:S02]  /*7030*/  @!P0 SYNCS.PHASECHK.TRANS64 P0, [R0+URZ], R3 ;  /* 0x00000003000085a7 */ /* 0x000f2400080010ff */
[----:B----4-:R-:W-:Y:S05]  /*7040*/  @!P0 BRA `(.L_x_142) ;  /* 0xfffffffc00f08947 */ /* 0x010fea000383ffff */
[----:B------:R-:W-:Y:S05]  /*7050*/  BRA `(.L_x_143) ;  /* 0xffffffc800cc7947 */ /* 0x000fea000383ffff */
.L_x_71:
[----:B------:R-:W-:-:S07]  /*7060*/  MOV R0, UR6 ;  /* 0x0000000600007c02 */ /* 0x000fce0008000f00 */
.L_x_144:
[----:B-1----:R1:W2:Y:S02]  /*7070*/  SYNCS.PHASECHK.TRANS64.TRYWAIT P0, [R0+URZ], R3 ;  /* 0x00000003000075a7 */ /* 0x0022a400080011ff */
[----:B--2---:R-:W-:Y:S05]  /*7080*/  @!P0 NANOSLEEP.SYNCS 0x989680 ;  /* 0x009896800000895d */ /* 0x004fea0003900000 */
[----:B------:R-:W2:Y:S02]  /*7090*/  @!P0 SYNCS.PHASECHK.TRANS64 P0, [R0+URZ], R3 ;  /* 0x00000003000085a7 */ /* 0x000ea400080010ff */
[----:B--2---:R-:W-:Y:S05]  /*70a0*/  @!P0 BRA `(.L_x_144) ;  /* 0xfffffffc00f08947 */ /* 0x004fea000383ffff */
[----:B------:R-:W-:Y:S05]  /*70b0*/  BRA `(.L_x_145) ;  /* 0xffffffc800d87947 */ /* 0x000fea000383ffff */
.L_x_72:
[----:B------:R-:W-:-:S07]  /*70c0*/  MOV R0, UR6 ;  /* 0x0000000600007c02 */ /* 0x000fce0008000f00 */
.L_x_146:
[----:B-1----:R1:W2:Y:S02]  /*70d0*/  SYNCS.PHASECHK.TRANS64.TRYWAIT P0, [R0+URZ], R3 ;  /* 0x00000003000075a7 */ /* 0x0022a400080011ff */
[----:B--2---:R-:W-:Y:S05]  /*70e0*/  @!P0 NANOSLEEP.SYNCS 0x989680 ;  /* 0x009896800000895d */ /* 0x004fea0003900000 */
[----:B------:R-:W2:Y:S02]  /*70f0*/  @!P0 SYNCS.PHASECHK.TRANS64 P0, [R0+URZ], R3 ;  /* 0x00000003000085a7 */ /* 0x000ea400080010ff */
[----:B--2---:R-:W-:Y:S05]  /*7100*/  @!P0 BRA `(.L_x_146) ;  /* 0xfffffffc00f08947 */ /* 0x004fea000383ffff */
[----:B------:R-:W-:Y:S05]  /*7110*/  BRA `(.L_x_147) ;  /* 0xffffffc800e47947 */ /* 0x000fea000383ffff */
.L_x_73:
[----:B------:R-:W-:-:S07]  /*7120*/  MOV R0, UR7 ;  /* 0x0000000700007c02 */ /* 0x000fce0008000f00 */
.L_x_148:
[----:B-1----:R1:W2:Y:S02]  /*7130*/  SYNCS.PHASECHK.TRANS64.TRYWAIT P0, [R0+URZ], R3 ;  /* 0x00000003000075a7 */ /* 0x0022a400080011ff */
[----:B--2---:R-:W-:Y:S05]  /*7140*/  @!P0 NANOSLEEP.SYNCS 0x989680 ;  /* 0x009896800000895d */ /* 0x004fea0003900000 */
[----:B------:R-:W2:Y:S02]  /*7150*/  @!P0 SYNCS.PHASECHK.TRANS64 P0, [R0+URZ], R3 ;  /* 0x00000003000085a7 */ /* 0x000ea400080010ff */
[----:B--2---:R-:W-:Y:S05]  /*7160*/  @!P0 BRA `(.L_x_148) ;  /* 0xfffffffc00f08947 */ /* 0x004fea000383ffff */
[----:B------:R-:W-:Y:S05]  /*7170*/  BRA `(.L_x_149) ;  /* 0xffffffc800f07947 */ /* 0x000fea000383ffff */
.L_x_78:
[----:B---3--:R3:W1:Y:S02]  /*7180*/  SYNCS.PHASECHK.TRANS64.TRYWAIT P0, [R0+URZ+0xf0], R3 ;  /* 0x0000f003000075a7 */ /* 0x00866400080011ff */
[----:B-1----:R-:W-:Y:S05]  /*7190*/  @!P0 NANOSLEEP.SYNCS 0x989680 ;  /* 0x009896800000895d */ /* 0x002fea0003900000 */
[----:B------:R-:W1:Y:S02]  /*71a0*/  @!P0 SYNCS.PHASECHK.TRANS64 P0, [R0+URZ+0xf0], R3 ;  /* 0x0000f003000085a7 */ /* 0x000e6400080010ff */
[----:B-1----:R-:W-:Y:S05]  /*71b0*/  @!P0 BRA `(.L_x_78) ;  /* 0xfffffffc00f08947 */ /* 0x002fea000383ffff */
[----:B------:R-:W-:Y:S05]  /*71c0*/  BRA `(.L_x_150) ;  /* 0xffffffcc00ec7947 */ /* 0x000fea000383ffff */
.L_x_81:
[----:B------:R-:W-:Y:S07]  /*71d0*/  MOV R0, UR6 ;  /* 0x0000000600007c02 */ /* 0x000fee0008000f00 */
.L_x_151:
[----:B-1----:R1:W3:Y:S02]  /*71e0*/  SYNCS.PHASECHK.TRANS64.TRYWAIT P0, [R0+URZ+0xe8], R3 ;  /* 0x0000e803000075a7 */ /* 0x0022e400080011ff */
[----:B---3--:R-:W-:Y:S05]  /*71f0*/  @!P0 NANOSLEEP.SYNCS 0x989680 ;  /* 0x009896800000895d */ /* 0x008fea0003900000 */
[----:B------:R-:W3:Y:S02]  /*7200*/  @!P0 SYNCS.PHASECHK.TRANS64 P0, [R0+URZ+0xe8], R3 ;  /* 0x0000e803000085a7 */ /* 0x000ee400080010ff */
[----:B---3--:R-:W-:Y:S05]  /*7210*/  @!P0 BRA `(.L_x_151) ;  /* 0xfffffffc00f08947 */ /* 0x008fea000383ffff */
[----:B------:R-:W-:Y:S05]  /*7220*/  BRA `(.L_x_80) ;  /* 0xffffffd000d87947 */ /* 0x000fea000383ffff */
.L_x_84:
[----:B------:R-:W-:Y:S07]  /*7230*/  MOV R3, UR6 ;  /* 0x0000000600037c02 */ /* 0x000fee0008000f00 */
.L_x_152:
[----:B-1----:R1:W2:Y:S02]  /*7240*/  SYNCS.PHASECHK.TRANS64.TRYWAIT P2, [R3+URZ+0xd8], R26 ;  /* 0x0000d81a030075a7 */ /* 0x0022a400080411ff */
[----:B--2---:R-:W-:Y:S05]  /*7250*/  @!P2 NANOSLEEP.SYNCS 0x989680 ;  /* 0x009896800000a95d */ /* 0x004fea0003900000 */
[----:B------:R-:W2:Y:S02]  /*7260*/  @!P2 SYNCS.PHASECHK.TRANS64 P2, [R3+URZ+0xd8], R26 ;  /* 0x0000d81a0300a5a7 */ /* 0x000ea400080410ff */
[----:B--2---:R-:W-:Y:S05]  /*7270*/  @!P2 BRA `(.L_x_152) ;  /* 0xfffffffc00f0a947 */ /* 0x004fea000383ffff */
[----:B------:R-:W-:Y:S05]  /*7280*/  BRA `(.L_x_153) ;  /* 0xffffffd4006c7947 */ /* 0x000fea000383ffff */
.L_x_87:
[----:B--2---:R2:W4:Y:S02]  /*7290*/  SYNCS.PHASECHK.TRANS64.TRYWAIT P0, [R0+URZ+0xf0], R3 ;  /* 0x0000f003000075a7 */ /* 0x00452400080011ff */
[----:B----4-:R-:W-:Y:S05]  /*72a0*/  @!P0 NANOSLEEP.SYNCS 0x989680 ;  /* 0x009896800000895d */ /* 0x010fea0003900000 */
[----:B------:R-:W4:Y:S02]  /*72b0*/  @!P0 SYNCS.PHASECHK.TRANS64 P0, [R0+URZ+0xf0], R3 ;  /* 0x0000f003000085a7 */ /* 0x000f2400080010ff */
[----:B----4-:R-:W-:Y:S05]  /*72c0*/  @!P0 BRA `(.L_x_87) ;  /* 0xfffffffc00f08947 */ /* 0x010fea000383ffff */
[----:B------:R-:W-:Y:S05]  /*72d0*/  BRA `(.L_x_154) ;  /* 0xffffffd800c87947 */ /* 0x000fea000383ffff */
.L_x_98:
[----:B-1----:R-:W-:Y:S04]  /*72e0*/  MOV R0, UR43 ;  /* 0x0000002b00007c02 */ /* 0x002fe80008000f00 */
[----:B------:R1:W2:Y:S03]  /*72f0*/  SYNCS.PHASECHK.TRANS64.TRYWAIT P1, [R0+URZ+0xd0], R3 ;  /* 0x0000d003000075a7 */ /* 0x0002a600080211ff */
[----:B--2---:R-:W-:Y:S05]  /*7300*/  @!P1 NANOSLEEP.SYNCS 0x989680 ;  /* 0x009896800000995d */ /* 0x004fea0003900000 */
[----:B------:R-:W2:Y:S02]  /*7310*/  @!P1 SYNCS.PHASECHK.TRANS64 P1, [R0+URZ+0xd0], R3 ;  /* 0x0000d003000095a7 */ /* 0x000ea400080210ff */
[----:B--2---:R-:W-:Y:S05]  /*7320*/  @!P1 BRA `(.L_x_98) ;  /* 0xfffffffc00ec9947 */ /* 0x004fea000383ffff */
[----:B------:R-:W-:Y:S05]  /*7330*/  BRA `(.L_x_97) ;  /* 0xffffffe400bc7947 */ /* 0x000fea000383ffff */
.L_x_100:
[----:B-1----:R1:W4:Y:S02]  /*7340*/  SYNCS.PHASECHK.TRANS64.TRYWAIT P1, [R92+URZ+0x110], R7 ;  /* 0x000110075c0075a7 */ /* 0x00232400080211ff */
[----:B----4-:R-:W-:Y:S05]  /*7350*/  @!P1 NANOSLEEP.SYNCS 0x989680 ;  /* 0x009896800000995d */ /* 0x010fea0003900000 */
[----:B------:R-:W4:Y:S02]  /*7360*/  @!P1 SYNCS.PHASECHK.TRANS64 P1, [R92+URZ+0x110], R7 ;  /* 0x000110075c0095a7 */ /* 0x000f2400080210ff */
[----:B----4-:R-:W-:Y:S05]  /*7370*/  @!P1 BRA `(.L_x_100) ;  /* 0xfffffffc00f09947 */ /* 0x010fea000383ffff */
[----:B------:R-:W-:Y:S05]  /*7380*/  BRA `(.L_x_99) ;  /* 0xffffffe400f87947 */ /* 0x000fea000383ffff */
        .weak           $__internal_0_$__cuda_sm10x_tcgen05_guardrail_trap_col_being_dealloced_not_returned_by_alloc
        .type           $__internal_0_$__cuda_sm10x_tcgen05_guardrail_trap_col_being_dealloced_not_returned_by_alloc,@function
        .size           $__internal_0_$__cuda_sm10x_tcgen05_guardrail_trap_col_being_dealloced_not_returned_by_alloc,($__internal_1_$__cuda_sm10x_tcgen05_guardrail_trap_phase_invalid_during_alloc - $__internal_0_$__cuda_sm10x_tcgen05_guardrail_trap_col_being_dealloced_not_returned_by_alloc)
$__internal_0_$__cuda_sm10x_tcgen05_guardrail_trap_col_being_dealloced_not_returned_by_alloc:
[----:B------:R-:W-:Y:S05]  /*7390*/  BPT.TRAP 0x1 ;  /* 0x000000040000795c */ /* 0x000fea0000300000 */
[----:B------:R-:W-:-:S04]  /*73a0*/  HFMA2 R3, -RZ, RZ, 0, 0 ;  /* 0x00000000ff037431 */ /* 0x000fc800000001ff */
[----:B------:R-:W-:Y:S05]  /*73b0*/  RET.REL.NODEC R2 `(_ZN7cutlass13device_kernelINS_4gemm6kernel13GemmUniversalIN4cute5tupleIJiiiiEEENS1_10collective13CollectiveMmaINS1_35MainloopSm100TmaUmmaWarpSpecializedILi13ELi2ELi4ENS5_IJNS4_1CILi1EEESB_SB_EEEEENS5_IJNSA_ILi64EEESE_NSA_ILi128EEEEEENS_12float_e5m2_tENS5_IJSB_llEEESH_NS5_IJlSB_lEEENS4_8TiledMMAINS4_8MMA_AtomIJNS4_10MMA_TraitsINS4_19SM100_MMA_F8F6F4_SSEJSH_SH_fSE_SE_NS4_17integral_constantINS4_4UMMA5MajorELSQ_1EEENSO_ISQ_LSQ_0EEENSO_INSP_7ScaleInELST_0EEESU_EEEEEENS4_6LayoutISC_NS5_IJNSA_ILi0EEESY_SY_EEEEENS5_IJNS4_10UnderscoreES11_S11_EEEEENS4_13SM90_TMA_LOADENS4_14ComposedLayoutINS4_7SwizzleILi2ELi4ELi3EEENS4_18smem_ptr_flag_bitsILi8EEENSX_INS5_IJSE_NSA_ILi8EEEEEENS5_IJSB_SE_EEEEEEEvNS4_8identityES14_NS15_INS16_ILi3ELi4ELi3EEES19_NSX_INS5_IJS1A_SF_EEENS5_IJSF_SB_EEEEEEEvS1F_EENS_8epilogue10collective18CollectiveEpilogueINS1M_23Sm100TmaWarpSpecializedILi1ELi1ELi32ELb0ELb0EEEJSG_NS5_IJNSX_ISE_SB_EES1R_EEESH_SJ_SH_SJ_NS1M_6fusion15FusionCallbacksIS1Q_NS1T_17LinearCombinationISH_fSH_fLNS_15FloatRoundStyleE2EEESG_S1S_JEEENS4_5SM1004TMEM4LOAD26SM100_TMEM_LOAD_16dp32b32xES14_NS15_IS17_S19_NSX_INS5_IJS1A_SE_EEENS5_IJSE_SB_EEEEEEENS4_39AutoVectorizingCopyWithAssumedAlignmentILi128EEENS4_14SM90_TMA_STOREES26_S28_S28_EEEvvEEEEvNT_6ParamsE) ;  /* 0xffffff8c02107950 */ /* 0x000fea0003c3ffff */
        .weak           $__internal_1_$__cuda_sm10x_tcgen05_guardrail_trap_phase_invalid_during_alloc
        .type           $__internal_1_$__cuda_sm10x_tcgen05_guardrail_trap_phase_invalid_during_alloc,@function
        .size           $__internal_1_$__cuda_sm10x_tcgen05_guardrail_trap_phase_invalid_during_alloc,($__internal_2_$__cuda_sm10x_tcgen05_guardrail_trap_unallocated_columns_being_dealloced - $__internal_1_$__cuda_sm10x_tcgen05_guardrail_trap_phase_invalid_during_alloc)
$__internal_1_$__cuda_sm10x_tcgen05_guardrail_trap_phase_invalid_during_alloc:
[----:B------:R-:W-:Y:S05]  /*73c0*/  BPT.TRAP 0x1 ;  /* 0x000000040000795c */ /* 0x000fea0000300000 */
[----:B------:R-:W-:-:S04]  /*73d0*/  MOV R3, 0x0 ;  /* 0x0000000000037802 */ /* 0x000fc80000000f00 */
[----:B------:R-:W-:Y:S05]  /*73e0*/  RET.REL.NODEC R2 `(_ZN7cutlass13device_kernelINS_4gemm6kernel13GemmUniversalIN4cute5tupleIJiiiiEEENS1_10collective13CollectiveMmaINS1_35MainloopSm100TmaUmmaWarpSpecializedILi13ELi2ELi4ENS5_IJNS4_1CILi1EEESB_SB_EEEEENS5_IJNSA_ILi64EEESE_NSA_ILi128EEEEEENS_12float_e5m2_tENS5_IJSB_llEEESH_NS5_IJlSB_lEEENS4_8TiledMMAINS4_8MMA_AtomIJNS4_10MMA_TraitsINS4_19SM100_MMA_F8F6F4_SSEJSH_SH_fSE_SE_NS4_17integral_constantINS4_4UMMA5MajorELSQ_1EEENSO_ISQ_LSQ_0EEENSO_INSP_7ScaleInELST_0EEESU_EEEEEENS4_6LayoutISC_NS5_IJNSA_ILi0EEESY_SY_EEEEENS5_IJNS4_10UnderscoreES11_S11_EEEEENS4_13SM90_TMA_LOADENS4_14ComposedLayoutINS4_7SwizzleILi2ELi4ELi3EEENS4_18smem_ptr_flag_bitsILi8EEENSX_INS5_IJSE_NSA_ILi8EEEEEENS5_IJSB_SE_EEEEEEEvNS4_8identityES14_NS15_INS16_ILi3ELi4ELi3EEES19_NSX_INS5_IJS1A_SF_EEENS5_IJSF_SB_EEEEEEEvS1F_EENS_8epilogue10collective18CollectiveEpilogueINS1M_23Sm100TmaWarpSpecializedILi1ELi1ELi32ELb0ELb0EEEJSG_NS5_IJNSX_ISE_SB_EES1R_EEESH_SJ_SH_SJ_NS1M_6fusion15FusionCallbacksIS1Q_NS1T_17LinearCombinationISH_fSH_fLNS_15FloatRoundStyleE2EEESG_S1S_JEEENS4_5SM1004TMEM4LOAD26SM100_TMEM_LOAD_16dp32b32xES14_NS15_IS17_S19_NSX_INS5_IJS1A_SE_EEENS5_IJSE_SB_EEEEEEENS4_39AutoVectorizingCopyWithAssumedAlignmentILi128EEENS4_14SM90_TMA_STOREES26_S28_S28_EEEvvEEEEvNT_6ParamsE) ;  /* 0xffffff8c02047950 */ /* 0x000fea0003c3ffff */
        .weak           $__internal_2_$__cuda_sm10x_tcgen05_guardrail_trap_unallocated_columns_being_dealloced
        .type           $__internal_2_$__cuda_sm10x_tcgen05_guardrail_trap_unallocated_columns_being_dealloced,@function
        .size           $__internal_2_$__cuda_sm10x_tcgen05_guardrail_trap_unallocated_columns_being_dealloced,(.L_x_156 - $__internal_2_$__cuda_sm10x_tcgen05_guardrail_trap_unallocated_columns_being_dealloced)
$__internal_2_$__cuda_sm10x_tcgen05_guardrail_trap_unallocated_columns_being_dealloced:
[----:B------:R-:W-:Y:S05]  /*73f0*/  BPT.TRAP 0x1 ;  /* 0x000000040000795c */ /* 0x000fea0000300000 */
[----:B------:R-:W-:-:S04]  /*7400*/  HFMA2 R3, -RZ, RZ, 0, 0 ;  /* 0x00000000ff037431 */ /* 0x000fc800000001ff */
[----:B------:R-:W-:Y:S05]  /*7410*/  RET.REL.NODEC R2 `(_ZN7cutlass13device_kernelINS_4gemm6kernel13GemmUniversalIN4cute5tupleIJiiiiEEENS1_10collective13CollectiveMmaINS1_35MainloopSm100TmaUmmaWarpSpecializedILi13ELi2ELi4ENS5_IJNS4_1CILi1EEESB_SB_EEEEENS5_IJNSA_ILi64EEESE_NSA_ILi128EEEEEENS_12float_e5m2_tENS5_IJSB_llEEESH_NS5_IJlSB_lEEENS4_8TiledMMAINS4_8MMA_AtomIJNS4_10MMA_TraitsINS4_19SM100_MMA_F8F6F4_SSEJSH_SH_fSE_SE_NS4_17integral_constantINS4_4UMMA5MajorELSQ_1EEENSO_ISQ_LSQ_0EEENSO_INSP_7ScaleInELST_0EEESU_EEEEEENS4_6LayoutISC_NS5_IJNSA_ILi0EEESY_SY_EEEEENS5_IJNS4_10UnderscoreES11_S11_EEEEENS4_13SM90_TMA_LOADENS4_14ComposedLayoutINS4_7SwizzleILi2ELi4ELi3EEENS4_18smem_ptr_flag_bitsILi8EEENSX_INS5_IJSE_NSA_ILi8EEEEEENS5_IJSB_SE_EEEEEEEvNS4_8identityES14_NS15_INS16_ILi3ELi4ELi3EEES19_NSX_INS5_IJS1A_SF_EEENS5_IJSF_SB_EEEEEEEvS1F_EENS_8epilogue10collective18CollectiveEpilogueINS1M_23Sm100TmaWarpSpecializedILi1ELi1ELi32ELb0ELb0EEEJSG_NS5_IJNSX_ISE_SB_EES1R_EEESH_SJ_SH_SJ_NS1M_6fusion15FusionCallbacksIS1Q_NS1T_17LinearCombinationISH_fSH_fLNS_15FloatRoundStyleE2EEESG_S1S_JEEENS4_5SM1004TMEM4LOAD26SM100_TMEM_LOAD_16dp32b32xES14_NS15_IS17_S19_NSX_INS5_IJS1A_SE_EEENS5_IJSE_SB_EEEEEEENS4_39AutoVectorizingCopyWithAssumedAlignmentILi128EEENS4_14SM90_TMA_STOREES26_S28_S28_EEEvvEEEEvNT_6ParamsE) ;  /* 0xffffff8802f87950 */ /* 0x000fea0003c3ffff */
.L_x_155:
[----:B------:R-:W-:-:S00]  /*7420*/  BRA `(.L_x_155) ;  /* 0xfffffffc00fc7947 */ /* 0x000fc0000383ffff */
[----:B------:R-:W-:-:S00]  /*7430*/  NOP ;  /* 0x0000000000007918 */ /* 0x000fc00000000000 */
        /* <DEDUP_REMOVED lines=12> */
.L_x_156:


//--------------------- .nv.global.init           --------------------------
	.section	.nv.global.init,"aw",@progbits
.nv.global.init:
	.type		$str$27,@object
	.size		$str$27,($str$28 - $str$27)
$str$27:
        /*0000*/ 	.byte	0x28, 0x61, 0x64, 0x64, 0x72, 0x65, 0x73, 0x73, 0x20, 0x26, 0x20, 0x6d, 0x61, 0x73, 0x6b, 0x29
        /*0010*/ 	.byte	0x20, 0x3d, 0x3d, 0x20, 0x30, 0x00
	.type		$str$28,@object
	.size		$str$28,($str$26 - $str$28)
$str$28:
        /*0016*/ 	.byte	0x2f, 0x74, 0x6d, 0x70, 0x2f, 0x63, 0x75, 0x74, 0x6c, 0x61, 0x73, 0x73, 0x5f, 0x73, 0x77, 0x65
        /*0026*/ 	.byte	0x65, 0x70, 0x5f, 0x73, 0x72, 0x63, 0x2f, 0x69, 0x6e, 0x63, 0x6c, 0x75, 0x64, 0x65, 0x2f, 0x63
        /*0036*/ 	.byte	0x75, 0x74, 0x65, 0x2f, 0x70, 0x6f, 0x69, 0x6e, 0x74, 0x65, 0x72, 0x5f, 0x66, 0x6c, 0x61, 0x67
        /*0046*/ 	.byte	0x67, 0x65, 0x64, 0x2e, 0x68, 0x70, 0x70, 0x00
	.type		$str$26,@object
	.size		$str$26,($str$25 - $str$26)
$str$26:
        /*004e*/ 	.byte	0x2f, 0x74, 0x6d, 0x70, 0x2f, 0x63, 0x75, 0x74, 0x6c, 0x61, 0x73, 0x73, 0x5f, 0x73, 0x77, 0x65
        /*005e*/ 	.byte	0x65, 0x70, 0x5f, 0x73, 0x72, 0x63, 0x2f, 0x69, 0x6e, 0x63, 0x6c, 0x75, 0x64, 0x65, 0x2f, 0x63
        /*006e*/ 	.byte	0x75, 0x74, 0x65, 0x2f, 0x61, 0x74, 0x6f, 0x6d, 0x2f, 0x63, 0x6f, 0x70, 0x79, 0x5f, 0x74, 0x72
        /*007e*/ 	.byte	0x61, 0x69, 0x74, 0x73, 0x5f, 0x73, 0x6d, 0x31, 0x30, 0x30, 0x2e, 0x68, 0x70, 0x70, 0x00
	.type		$str$25,@object
	.size		$str$25,(__unnamed_1 - $str$25)
$str$25:
        /*008d*/ 	.byte	0x28, 0x28, 0x75, 0x69, 0x6e, 0x74, 0x33, 0x32, 0x5f, 0x74, 0x28, 0x74, 0x68, 0x72, 0x65, 0x61
        /*009d*/ 	.byte	0x64, 0x49, 0x64, 0x78, 0x2e, 0x78, 0x29, 0x20, 0x2f, 0x20, 0x33, 0x32, 0x29, 0x20, 0x25, 0x20
        /*00ad*/ 	.byte	0x34, 0x29, 0x20, 0x3d, 0x3d, 0x20, 0x28, 0x28, 0x28, 0x74, 0x6d, 0x65, 0x6d, 0x5f, 0x61, 0x64
        /*00bd*/ 	.byte	0x64, 0x72, 0x20, 0x3e, 0x3e, 0x20, 0x31, 0x36, 0x29, 0x20, 0x2f, 0x20, 0x33, 0x32, 0x29, 0x20
        /*00cd*/ 	.byte	0x25, 0x20, 0x34, 0x29, 0x00
	.type		__unnamed_1,@object
	.size		__unnamed_1,(__unnamed_2 - __unnamed_1)
__unnamed_1:
        /*00d2*/ 	.byte	0x61, 0x75, 0x74, 0x6f, 0x20, 0x63, 0x75, 0x74, 0x65, 0x3a, 0x3a, 0x61, 0x73, 0x5f, 0x70, 0x6f
        /* <DEDUP_REMOVED lines=24> */
        /*0262*/ 	.byte	0x3c, 0x34, 0x30, 0x39, 0x36, 0x3e, 0x3e, 0x3e, 0x3e, 0x5d, 0x00
	.type		__unnamed_2,@object
	.size		__unnamed_2,(.L_2 - __unnamed_2)
__unnamed_2:
        /* <DEDUP_REMOVED lines=40> */
        /*04ed*/ 	.byte	0x74, 0x65, 0x3a, 0x3a, 0x43, 0x3c, 0x30, 0x3e, 0x3e, 0x3e, 0x3e, 0x5d, 0x00
.L_2:


//--------------------- .nv.shared._ZN7cutlass13device_kernelINS_4gemm6kernel13GemmUniversalIN4cute5tupleIJiiiiEEENS1_10collective13CollectiveMmaINS1_35MainloopSm100TmaUmmaWarpSpecializedILi13ELi2ELi4ENS5_IJNS4_1CILi1EEESB_SB_EEEEENS5_IJNSA_ILi64EEESE_NSA_ILi128EEEEEENS_12float_e5m2_tENS5_IJSB_llEEESH_NS5_IJlSB_lEEENS4_8TiledMMAINS4_8MMA_AtomIJNS4_10MMA_TraitsINS4_19SM100_MMA_F8F6F4_SSEJSH_SH_fSE_SE_NS4_17integral_constantINS4_4UMMA5MajorELSQ_1EEENSO_ISQ_LSQ_0EEENSO_INSP_7ScaleInELST_0EEESU_EEEEEENS4_6LayoutISC_NS5_IJNSA_ILi0EEESY_SY_EEEEENS5_IJNS4_10UnderscoreES11_S11_EEEEENS4_13SM90_TMA_LOADENS4_14ComposedLayoutINS4_7SwizzleILi2ELi4ELi3EEENS4_18smem_ptr_flag_bitsILi8EEENSX_INS5_IJSE_NSA_ILi8EEEEEENS5_IJSB_SE_EEEEEEEvNS4_8identityES14_NS15_INS16_ILi3ELi4ELi3EEES19_NSX_INS5_IJS1A_SF_EEENS5_IJSF_SB_EEEEEEEvS1F_EENS_8epilogue10collective18CollectiveEpilogueINS1M_23Sm100TmaWarpSpecializedILi1ELi1ELi32ELb0ELb0EEEJSG_NS5_IJNSX_ISE_SB_EES1R_EEESH_SJ_SH_SJ_NS1M_6fusion15FusionCallbacksIS1Q_NS1T_17LinearCombinationISH_fSH_fLNS_15FloatRoundStyleE2EEESG_S1S_JEEENS4_5SM1004TMEM4LOAD26SM100_TMEM_LOAD_16dp32b32xES14_NS15_IS17_S19_NSX_INS5_IJS1A_SE_EEENS5_IJSE_SB_EEEEEEENS4_39AutoVectorizingCopyWithAssumedAlignmentILi128EEENS4_14SM90_TMA_STOREES26_S28_S28_EEEvvEEEEvNT_6ParamsE --------------------------
	.section	.nv.shared._ZN7cutlass13device_kernelINS_4gemm6kernel13GemmUniversalIN4cute5tupleIJiiiiEEENS1_10collective13CollectiveMmaINS1_35MainloopSm100TmaUmmaWarpSpecializedILi13ELi2ELi4ENS5_IJNS4_1CILi1EEESB_SB_EEEEENS5_IJNSA_ILi64EEESE_NSA_ILi128EEEEEENS_12float_e5m2_tENS5_IJSB_llEEESH_NS5_IJlSB_lEEENS4_8TiledMMAINS4_8MMA_AtomIJNS4_10MMA_TraitsINS4_19SM100_MMA_F8F6F4_SSEJSH_SH_fSE_SE_NS4_17integral_constantINS4_4UMMA5MajorELSQ_1EEENSO_ISQ_LSQ_0EEENSO_INSP_7ScaleInELST_0EEESU_EEEEEENS4_6LayoutISC_NS5_IJNSA_ILi0EEESY_SY_EEEEENS5_IJNS4_10UnderscoreES11_S11_EEEEENS4_13SM90_TMA_LOADENS4_14ComposedLayoutINS4_7SwizzleILi2ELi4ELi3EEENS4_18smem_ptr_flag_bitsILi8EEENSX_INS5_IJSE_NSA_ILi8EEEEEENS5_IJSB_SE_EEEEEEEvNS4_8identityES14_NS15_INS16_ILi3ELi4ELi3EEES19_NSX_INS5_IJS1A_SF_EEENS5_IJSF_SB_EEEEEEEvS1F_EENS_8epilogue10collective18CollectiveEpilogueINS1M_23Sm100TmaWarpSpecializedILi1ELi1ELi32ELb0ELb0EEEJSG_NS5_IJNSX_ISE_SB_EES1R_EEESH_SJ_SH_SJ_NS1M_6fusion15FusionCallbacksIS1Q_NS1T_17LinearCombinationISH_fSH_fLNS_15FloatRoundStyleE2EEESG_S1S_JEEENS4_5SM1004TMEM4LOAD26SM100_TMEM_LOAD_16dp32b32xES14_NS15_IS17_S19_NSX_INS5_IJS1A_SE_EEENS5_IJSE_SB_EEEEEEENS4_39AutoVectorizingCopyWithAssumedAlignmentILi128EEENS4_14SM90_TMA_STOREES26_S28_S28_EEEvvEEEEvNT_6ParamsE,"aw",@nobits
	.sectionflags	@""
	.align	16
	.zero		1024


//--------------------- .nv.shared.reserved.0     --------------------------
	.section	.nv.shared.reserved.0,"aw",@nobits
	.weak		__nv_reservedSMEM_offset_0_alias
	.size		__nv_reservedSMEM_offset_0_alias, 0, 64
	.other		__nv_reservedSMEM_offset_0_alias,@"STO_CUDA_RESERVED_SHARED STV_DEFAULT"
__nv_reservedSMEM_offset_0_alias:
	.zero		0
.nv.shared.reserved.0:
	.zero		64
	.weak		__nv_reservedSMEM_tcgen05_partition
	.type		__nv_reservedSMEM_tcgen05_partition,@object
	.size		__nv_reservedSMEM_tcgen05_partition,(.L_0 - __nv_reservedSMEM_tcgen05_partition)
__nv_reservedSMEM_tcgen05_partition:
	.zero		32
.L_0:


//--------------------- .nv.global                --------------------------
	.section	.nv.global,"aw",@nobits
.nv.global:
	.type		_ZN40_INTERNAL_264c5b04_4_k_cu_3917705b_303404cute1_E,@object
	.size		_ZN40_INTERNAL_264c5b04_4_k_cu_3917705b_303404cute1_E,(_ZN40_INTERNAL_264c5b04_4_k_cu_3917705b_303404cuda3std3__45__cpo6cbeginE - _ZN40_INTERNAL_264c5b04_4_k_cu_3917705b_303404cute1_E)
_ZN40_INTERNAL_264c5b04_4_k_cu_3917705b_303404cute1_E:
	.zero		1
	.type		_ZN40_INTERNAL_264c5b04_4_k_cu_3917705b_303404cuda3std3__45__cpo6cbeginE,@object
	.size		_ZN40_INTERNAL_264c5b04_4_k_cu_3917705b_303404cuda3std3__45__cpo6cbeginE,(_ZN40_INTERNAL_264c5b04_4_k_cu_3917705b_303404cuda3std3__48in_placeE - _ZN40_INTERNAL_264c5b04_4_k_cu_3917705b_303404cuda3std3__45__cpo6cbeginE)
_ZN40_INTERNAL_264c5b04_4_k_cu_3917705b_303404cuda3std3__45__cpo6cbeginE:
	.zero		1
	.type		_ZN40_INTERNAL_264c5b04_4_k_cu_3917705b_303404cuda3std3__48in_placeE,@object
	.size		_ZN40_INTERNAL_264c5b04_4_k_cu_3917705b_303404cuda3std3__48in_placeE,(_ZN40_INTERNAL_264c5b04_4_k_cu_3917705b_303404cuda3std6ranges3__45__cpo9iter_moveE - _ZN40_INTERNAL_264c5b04_4_k_cu_3917705b_303404cuda3std3__48in_placeE)
_ZN40_INTERNAL_264c5b04_4_k_cu_3917705b_303404cuda3std3__48in_placeE:
	.zero		1
	.type		_ZN40_INTERNAL_264c5b04_4_k_cu_3917705b_303404cuda3std6ranges3__45__cpo9iter_moveE,@object
	.size		_ZN40_INTERNAL_264c5b04_4_k_cu_3917705b_303404cuda3std6ranges3__45__cpo9iter_moveE,(_ZN40_INTERNAL_264c5b04_4_k_cu_3917705b_303404cuda3std3__45__cpo5beginE - _ZN40_INTERNAL_264c5b04_4_k_cu_3917705b_303404cuda3std6ranges3__45__cpo9iter_moveE)
_ZN40_INTERNAL_264c5b04_4_k_cu_3917705b_303404cuda3std6ranges3__45__cpo9iter_moveE:
	.zero		1
	.type		_ZN40_INTERNAL_264c5b04_4_k_cu_3917705b_303404cuda3std3__45__cpo5beginE,@object
	.size		_ZN40_INTERNAL_264c5b04_4_k_cu_3917705b_303404cuda3std3__45__cpo5beginE,(_ZN40_INTERNAL_264c5b04_4_k_cu_3917705b_303404cuda3std3__442_GLOBAL__N__264c5b04_4_k_cu_3917705b_303406ignoreE - _ZN40_INTERNAL_264c5b04_4_k_cu_3917705b_303404cuda3std3__45__cpo5beginE)
_ZN40_INTERNAL_264c5b04_4_k_cu_3917705b_303404cuda3std3__45__cpo5beginE:
	.zero		1
	.type		_ZN40_INTERNAL_264c5b04_4_k_cu_3917705b_303404cuda3std3__442_GLOBAL__N__264c5b04_4_k_cu_3917705b_303406ignoreE,@object
	.size		_ZN40_INTERNAL_264c5b04_4_k_cu_3917705b_303404cuda3std3__442_GLOBAL__N__264c5b04_4_k_cu_3917705b_303406ignoreE,(_ZN40_INTERNAL_264c5b04_4_k_cu_3917705b_303404cute7productE - _ZN40_INTERNAL_264c5b04_4_k_cu_3917705b_303404cuda3std3__442_GLOBAL__N__264c5b04_4_k_cu_3917705b_303406ignoreE)
_ZN40_INTERNAL_264c5b04_4_k_cu_3917705b_303404cuda3std3__442_GLOBAL__N__264c5b04_4_k_cu_3917705b_303406ignoreE:
	.zero		1
	.type		_ZN40_INTERNAL_264c5b04_4_k_cu_3917705b_303404cute7productE,@object
	.size		_ZN40_INTERNAL_264c5b04_4_k_cu_3917705b_303404cute7productE,(_ZN40_INTERNAL_264c5b04_4_k_cu_3917705b_303404cuda3std3__45__cpo3endE - _ZN40_INTERNAL_264c5b04_4_k_cu_3917705b_303404cute7productE)
_ZN40_INTERNAL_264c5b04_4_k_cu_3917705b_303404cute7productE:
	.zero		1
	.type		_ZN40_INTERNAL_264c5b04_4_k_cu_3917705b_303404cuda3std3__45__cpo3endE,@object
	.size		_ZN40_INTERNAL_264c5b04_4_k_cu_3917705b_303404cuda3std3__45__cpo3endE,(_ZN40_INTERNAL_264c5b04_4_k_cu_3917705b_303404cuda3std3__419piecewise_constructE - _ZN40_INTERNAL_264c5b04_4_k_cu_3917705b_303404cuda3std3__45__cpo3endE)
_ZN40_INTERNAL_264c5b04_4_k_cu_3917705b_303404cuda3std3__45__cpo3endE:
	.zero		1
	.type		_ZN40_INTERNAL_264c5b04_4_k_cu_3917705b_303404cuda3std3__419piecewise_constructE,@object
	.size		_ZN40_INTERNAL_264c5b04_4_k_cu_3917705b_303404cuda3std3__419piecewise_constructE,(_ZN40_INTERNAL_264c5b04_4_k_cu_3917705b_303404cuda3std3__45__cpo4cendE - _ZN40_INTERNAL_264c5b04_4_k_cu_3917705b_303404cuda3std3__419piecewise_constructE)
_ZN40_INTERNAL_264c5b04_4_k_cu_3917705b_303404cuda3std3__419piecewise_constructE:
	.zero		1
	.type		_ZN40_INTERNAL_264c5b04_4_k_cu_3917705b_303404cuda3std3__45__cpo4cendE,@object
	.size		_ZN40_INTERNAL_264c5b04_4_k_cu_3917705b_303404cuda3std3__45__cpo4cendE,(_ZN40_INTERNAL_264c5b04_4_k_cu_3917705b_303404cuda3std6ranges3__45__cpo4swapE - _ZN40_INTERNAL_264c5b04_4_k_cu_3917705b_303404cuda3std3__45__cpo4cendE)
_ZN40_INTERNAL_264c5b04_4_k_cu_3917705b_303404cuda3std3__45__cpo4cendE:
	.zero		1
	.type		_ZN40_INTERNAL_264c5b04_4_k_cu_3917705b_303404cuda3std6ranges3__45__cpo4swapE,@object
	.size		_ZN40_INTERNAL_264c5b04_4_k_cu_3917705b_303404cuda3std6ranges3__45__cpo4swapE,(.L_10 - _ZN40_INTERNAL_264c5b04_4_k_cu_3917705b_303404cuda3std6ranges3__45__cpo4swapE)
_ZN40_INTERNAL_264c5b04_4_k_cu_3917705b_303404cuda3std6ranges3__45__cpo4swapE:
	.zero		1
.L_10:


//--------------------- .nv.constant0._ZN7cutlass13device_kernelINS_4gemm6kernel13GemmUniversalIN4cute5tupleIJiiiiEEENS1_10collective13CollectiveMmaINS1_35MainloopSm100TmaUmmaWarpSpecializedILi13ELi2ELi4ENS5_IJNS4_1CILi1EEESB_SB_EEEEENS5_IJNSA_ILi64EEESE_NSA_ILi128EEEEEENS_12float_e5m2_tENS5_IJSB_llEEESH_NS5_IJlSB_lEEENS4_8TiledMMAINS4_8MMA_AtomIJNS4_10MMA_TraitsINS4_19SM100_MMA_F8F6F4_SSEJSH_SH_fSE_SE_NS4_17integral_constantINS4_4UMMA5MajorELSQ_1EEENSO_ISQ_LSQ_0EEENSO_INSP_7ScaleInELST_0EEESU_EEEEEENS4_6LayoutISC_NS5_IJNSA_ILi0EEESY_SY_EEEEENS5_IJNS4_10UnderscoreES11_S11_EEEEENS4_13SM90_TMA_LOADENS4_14ComposedLayoutINS4_7SwizzleILi2ELi4ELi3EEENS4_18smem_ptr_flag_bitsILi8EEENSX_INS5_IJSE_NSA_ILi8EEEEEENS5_IJSB_SE_EEEEEEEvNS4_8identityES14_NS15_INS16_ILi3ELi4ELi3EEES19_NSX_INS5_IJS1A_SF_EEENS5_IJSF_SB_EEEEEEEvS1F_EENS_8epilogue10collective18CollectiveEpilogueINS1M_23Sm100TmaWarpSpecializedILi1ELi1ELi32ELb0ELb0EEEJSG_NS5_IJNSX_ISE_SB_EES1R_EEESH_SJ_SH_SJ_NS1M_6fusion15FusionCallbacksIS1Q_NS1T_17LinearCombinationISH_fSH_fLNS_15FloatRoundStyleE2EEESG_S1S_JEEENS4_5SM1004TMEM4LOAD26SM100_TMEM_LOAD_16dp32b32xES14_NS15_IS17_S19_NSX_INS5_IJS1A_SE_EEENS5_IJSE_SB_EEEEEEENS4_39AutoVectorizingCopyWithAssumedAlignmentILi128EEENS4_14SM90_TMA_STOREES26_S28_S28_EEEvvEEEEvNT_6ParamsE --------------------------
	.section	.nv.constant0._ZN7cutlass13device_kernelINS_4gemm6kernel13GemmUniversalIN4cute5tupleIJiiiiEEENS1_10collective13CollectiveMmaINS1_35MainloopSm100TmaUmmaWarpSpecializedILi13ELi2ELi4ENS5_IJNS4_1CILi1EEESB_SB_EEEEENS5_IJNSA_ILi64EEESE_NSA_ILi128EEEEEENS_12float_e5m2_tENS5_IJSB_llEEESH_NS5_IJlSB_lEEENS4_8TiledMMAINS4_8MMA_AtomIJNS4_10MMA_TraitsINS4_19SM100_MMA_F8F6F4_SSEJSH_SH_fSE_SE_NS4_17integral_constantINS4_4UMMA5MajorELSQ_1EEENSO_ISQ_LSQ_0EEENSO_INSP_7ScaleInELST_0EEESU_EEEEEENS4_6LayoutISC_NS5_IJNSA_ILi0EEESY_SY_EEEEENS5_IJNS4_10UnderscoreES11_S11_EEEEENS4_13SM90_TMA_LOADENS4_14ComposedLayoutINS4_7SwizzleILi2ELi4ELi3EEENS4_18smem_ptr_flag_bitsILi8EEENSX_INS5_IJSE_NSA_ILi8EEEEEENS5_IJSB_SE_EEEEEEEvNS4_8identityES14_NS15_INS16_ILi3ELi4ELi3EEES19_NSX_INS5_IJS1A_SF_EEENS5_IJSF_SB_EEEEEEEvS1F_EENS_8epilogue10collective18CollectiveEpilogueINS1M_23Sm100TmaWarpSpecializedILi1ELi1ELi32ELb0ELb0EEEJSG_NS5_IJNSX_ISE_SB_EES1R_EEESH_SJ_SH_SJ_NS1M_6fusion15FusionCallbacksIS1Q_NS1T_17LinearCombinationISH_fSH_fLNS_15FloatRoundStyleE2EEESG_S1S_JEEENS4_5SM1004TMEM4LOAD26SM100_TMEM_LOAD_16dp32b32xES14_NS15_IS17_S19_NSX_INS5_IJS1A_SE_EEENS5_IJSE_SB_EEEEEEENS4_39AutoVectorizingCopyWithAssumedAlignmentILi128EEENS4_14SM90_TMA_STOREES26_S28_S28_EEEvvEEEEvNT_6ParamsE,"a",@progbits
	.sectionflags	@""
	.align	4
.nv.constant0._ZN7cutlass13device_kernelINS_4gemm6kernel13GemmUniversalIN4cute5tupleIJiiiiEEENS1_10collective13CollectiveMmaINS1_35MainloopSm100TmaUmmaWarpSpecializedILi13ELi2ELi4ENS5_IJNS4_1CILi1EEESB_SB_EEEEENS5_IJNSA_ILi64EEESE_NSA_ILi128EEEEEENS_12float_e5m2_tENS5_IJSB_llEEESH_NS5_IJlSB_lEEENS4_8TiledMMAINS4_8MMA_AtomIJNS4_10MMA_TraitsINS4_19SM100_MMA_F8F6F4_SSEJSH_SH_fSE_SE_NS4_17integral_constantINS4_4UMMA5MajorELSQ_1EEENSO_ISQ_LSQ_0EEENSO_INSP_7ScaleInELST_0EEESU_EEEEEENS4_6LayoutISC_NS5_IJNSA_ILi0EEESY_SY_EEEEENS5_IJNS4_10UnderscoreES11_S11_EEEEENS4_13SM90_TMA_LOADENS4_14ComposedLayoutINS4_7SwizzleILi2ELi4ELi3EEENS4_18smem_ptr_flag_bitsILi8EEENSX_INS5_IJSE_NSA_ILi8EEEEEENS5_IJSB_SE_EEEEEEEvNS4_8identityES14_NS15_INS16_ILi3ELi4ELi3EEES19_NSX_INS5_IJS1A_SF_EEENS5_IJSF_SB_EEEEEEEvS1F_EENS_8epilogue10collective18CollectiveEpilogueINS1M_23Sm100TmaWarpSpecializedILi1ELi1ELi32ELb0ELb0EEEJSG_NS5_IJNSX_ISE_SB_EES1R_EEESH_SJ_SH_SJ_NS1M_6fusion15FusionCallbacksIS1Q_NS1T_17LinearCombinationISH_fSH_fLNS_15FloatRoundStyleE2EEESG_S1S_JEEENS4_5SM1004TMEM4LOAD26SM100_TMEM_LOAD_16dp32b32xES14_NS15_IS17_S19_NSX_INS5_IJS1A_SE_EEENS5_IJSE_SB_EEEEEEENS4_39AutoVectorizingCopyWithAssumedAlignmentILi128EEENS4_14SM90_TMA_STOREES26_S28_S28_EEEvvEEEEvNT_6ParamsE:
	.zero		2944


//--------------------- SYMBOLS --------------------------

	.type		.nv.reservedSmem.offset0,@object
	.size		.nv.reservedSmem.offset0,0x4
	.type		.nv.reservedSmem.cap,@object
	.size		.nv.reservedSmem.cap,0x4
	.type		__assertfail,@function
